//
// Generated by NVIDIA NVVM Compiler
//
// Compiler Build ID: CL-36424714
// Cuda compilation tools, release 13.0, V13.0.88
// Based on NVVM 20.0.0
//

.version 9.0
.target sm_100
.address_size 64

	// .globl	_Z18matVecMulMultiWarpPdS_S_ii
// _ZZ18matVecMulMultiWarpPdS_S_iiE5s_mem has been demoted

.visible .entry _Z18matVecMulMultiWarpPdS_S_ii(
	.param .u64 .ptr .align 1 _Z18matVecMulMultiWarpPdS_S_ii_param_0,
	.param .u64 .ptr .align 1 _Z18matVecMulMultiWarpPdS_S_ii_param_1,
	.param .u64 .ptr .align 1 _Z18matVecMulMultiWarpPdS_S_ii_param_2,
	.param .u32 _Z18matVecMulMultiWarpPdS_S_ii_param_3,
	.param .u32 _Z18matVecMulMultiWarpPdS_S_ii_param_4
)
{
	.reg .pred 	%p<24>;
	.reg .b32 	%r<73>;
	.reg .b64 	%rd<17>;
	.reg .b64 	%fd<100>;
	// demoted variable
	.shared .align 8 .b8 _ZZ18matVecMulMultiWarpPdS_S_iiE5s_mem[256];
	ld.param.u64 	%rd2, [_Z18matVecMulMultiWarpPdS_S_ii_param_0];
	ld.param.u64 	%rd3, [_Z18matVecMulMultiWarpPdS_S_ii_param_1];
	ld.param.u64 	%rd4, [_Z18matVecMulMultiWarpPdS_S_ii_param_2];
	ld.param.u32 	%r26, [_Z18matVecMulMultiWarpPdS_S_ii_param_3];
	ld.param.u32 	%r25, [_Z18matVecMulMultiWarpPdS_S_ii_param_4];
	mov.u32 	%r27, %ctaid.x;
	cvt.u64.u32 	%rd1, %r27;
	mov.u32 	%r1, %ntid.x;
	shr.u32 	%r2, %r1, 5;
	mov.u32 	%r3, %tid.x;
	and.b32  	%r4, %r3, 31;
	setp.ge.u32 	%p1, %r27, %r26;
	@%p1 bra 	$L__BB0_19;
	setp.gt.u32 	%p2, %r4, 15;
	mov.f64 	%fd90, 0d0000000000000000;
	@%p2 bra 	$L__BB0_3;
	cvt.u64.u32 	%rd5, %r4;
	cvt.s64.s32 	%rd6, %r25;
	mad.lo.s64 	%rd7, %rd6, %rd1, %rd5;
	cvta.to.global.u64 	%rd8, %rd2;
	shl.b64 	%rd9, %rd7, 3;
	add.s64 	%rd10, %rd8, %rd9;
	ld.global.f64 	%fd18, [%rd10];
	cvta.to.global.u64 	%rd11, %rd3;
	mul.wide.u32 	%rd12, %r4, 8;
	add.s64 	%rd13, %rd11, %rd12;
	ld.global.f64 	%fd19, [%rd13];
	fma.rn.f64 	%fd90, %fd18, %fd19, 0d0000000000000000;
$L__BB0_3:
	bar.sync 	0;
	// begin inline asm
	mov.b64 {%r28,%r29}, %fd90;
	// end inline asm
	shfl.sync.down.b32	%r31|%p3, %r29, 16, 31, -1;
	shfl.sync.down.b32	%r30|%p4, %r28, 16, 31, -1;
	// begin inline asm
	mov.b64 %fd21, {%r30,%r31};
	// end inline asm
	add.f64 	%fd22, %fd90, %fd21;
	// begin inline asm
	mov.b64 {%r32,%r33}, %fd22;
	// end inline asm
	shfl.sync.down.b32	%r35|%p5, %r33, 8, 31, -1;
	shfl.sync.down.b32	%r34|%p6, %r32, 8, 31, -1;
	// begin inline asm
	mov.b64 %fd23, {%r34,%r35};
	// end inline asm
	add.f64 	%fd24, %fd22, %fd23;
	// begin inline asm
	mov.b64 {%r36,%r37}, %fd24;
	// end inline asm
	shfl.sync.down.b32	%r39|%p7, %r37, 4, 31, -1;
	shfl.sync.down.b32	%r38|%p8, %r36, 4, 31, -1;
	// begin inline asm
	mov.b64 %fd25, {%r38,%r39};
	// end inline asm
	add.f64 	%fd26, %fd24, %fd25;
	// begin inline asm
	mov.b64 {%r40,%r41}, %fd26;
	// end inline asm
	shfl.sync.down.b32	%r43|%p9, %r41, 2, 31, -1;
	shfl.sync.down.b32	%r42|%p10, %r40, 2, 31, -1;
	// begin inline asm
	mov.b64 %fd27, {%r42,%r43};
	// end inline asm
	add.f64 	%fd28, %fd26, %fd27;
	// begin inline asm
	mov.b64 {%r44,%r45}, %fd28;
	// end inline asm
	shfl.sync.down.b32	%r47|%p11, %r45, 1, 31, -1;
	shfl.sync.down.b32	%r46|%p12, %r44, 1, 31, -1;
	// begin inline asm
	mov.b64 %fd29, {%r46,%r47};
	// end inline asm
	add.f64 	%fd3, %fd28, %fd29;
	setp.ne.s32 	%p13, %r4, 0;
	@%p13 bra 	$L__BB0_19;
	shr.u32 	%r48, %r3, 2;
	and.b32  	%r49, %r48, 248;
	mov.u32 	%r50, _ZZ18matVecMulMultiWarpPdS_S_iiE5s_mem;
	add.s32 	%r51, %r50, %r49;
	st.shared.f64 	[%r51], %fd3;
	setp.ne.s32 	%p14, %r3, 0;
	@%p14 bra 	$L__BB0_19;
	setp.lt.u32 	%p15, %r1, 32;
	mov.f64 	%fd99, 0d0000000000000000;
	@%p15 bra 	$L__BB0_18;
	add.s32 	%r53, %r2, -1;
	and.b32  	%r5, %r2, 15;
	setp.lt.u32 	%p16, %r53, 15;
	mov.f64 	%fd99, 0d0000000000000000;
	mov.b32 	%r69, 0;
	@%p16 bra 	$L__BB0_9;
	and.b32  	%r69, %r2, 48;
	add.s32 	%r66, %r50, 64;
	shr.u32 	%r56, %r1, 5;
	and.b32  	%r57, %r56, 134217712;
	neg.s32 	%r67, %r57;
	mov.f64 	%fd99, 0d0000000000000000;
$L__BB0_8:
	.pragma "nounroll";
	ld.shared.f64 	%fd34, [%r66+-64];
	add.f64 	%fd35, %fd99, %fd34;
	ld.shared.f64 	%fd36, [%r66+-56];
	add.f64 	%fd37, %fd35, %fd36;
	ld.shared.f64 	%fd38, [%r66+-48];
	add.f64 	%fd39, %fd37, %fd38;
	ld.shared.f64 	%fd40, [%r66+-40];
	add.f64 	%fd41, %fd39, %fd40;
	ld.shared.f64 	%fd42, [%r66+-32];
	add.f64 	%fd43, %fd41, %fd42;
	ld.shared.f64 	%fd44, [%r66+-24];
	add.f64 	%fd45, %fd43, %fd44;
	ld.shared.f64 	%fd46, [%r66+-16];
	add.f64 	%fd47, %fd45, %fd46;
	ld.shared.f64 	%fd48, [%r66+-8];
	add.f64 	%fd49, %fd47, %fd48;
	ld.shared.f64 	%fd50, [%r66];
	add.f64 	%fd51, %fd49, %fd50;
	ld.shared.f64 	%fd52, [%r66+8];
	add.f64 	%fd53, %fd51, %fd52;
	ld.shared.f64 	%fd54, [%r66+16];
	add.f64 	%fd55, %fd53, %fd54;
	ld.shared.f64 	%fd56, [%r66+24];
	add.f64 	%fd57, %fd55, %fd56;
	ld.shared.f64 	%fd58, [%r66+32];
	add.f64 	%fd59, %fd57, %fd58;
	ld.shared.f64 	%fd60, [%r66+40];
	add.f64 	%fd61, %fd59, %fd60;
	ld.shared.f64 	%fd62, [%r66+48];
	add.f64 	%fd63, %fd61, %fd62;
	ld.shared.f64 	%fd64, [%r66+56];
	add.f64 	%fd99, %fd63, %fd64;
	add.s32 	%r67, %r67, 16;
	add.s32 	%r66, %r66, 128;
	setp.ne.s32 	%p17, %r67, 0;
	@%p17 bra 	$L__BB0_8;
$L__BB0_9:
	setp.eq.s32 	%p18, %r5, 0;
	@%p18 bra 	$L__BB0_18;
	and.b32  	%r13, %r2, 7;
	setp.lt.u32 	%p19, %r5, 8;
	@%p19 bra 	$L__BB0_12;
	shl.b32 	%r58, %r69, 3;
	add.s32 	%r60, %r50, %r58;
	ld.shared.f64 	%fd66, [%r60];
	add.f64 	%fd67, %fd99, %fd66;
	ld.shared.f64 	%fd68, [%r60+8];
	add.f64 	%fd69, %fd67, %fd68;
	ld.shared.f64 	%fd70, [%r60+16];
	add.f64 	%fd71, %fd69, %fd70;
	ld.shared.f64 	%fd72, [%r60+24];
	add.f64 	%fd73, %fd71, %fd72;
	ld.shared.f64 	%fd74, [%r60+32];
	add.f64 	%fd75, %fd73, %fd74;
	ld.shared.f64 	%fd76, [%r60+40];
	add.f64 	%fd77, %fd75, %fd76;
	ld.shared.f64 	%fd78, [%r60+48];
	add.f64 	%fd79, %fd77, %fd78;
	ld.shared.f64 	%fd80, [%r60+56];
	add.f64 	%fd99, %fd79, %fd80;
	add.s32 	%r69, %r69, 8;
$L__BB0_12:
	setp.eq.s32 	%p20, %r13, 0;
	@%p20 bra 	$L__BB0_18;
	and.b32  	%r16, %r2, 3;
	setp.lt.u32 	%p21, %r13, 4;
	@%p21 bra 	$L__BB0_15;
	shl.b32 	%r61, %r69, 3;
	add.s32 	%r63, %r50, %r61;
	ld.shared.f64 	%fd82, [%r63];
	add.f64 	%fd83, %fd99, %fd82;
	ld.shared.f64 	%fd84, [%r63+8];
	add.f64 	%fd85, %fd83, %fd84;
	ld.shared.f64 	%fd86, [%r63+16];
	add.f64 	%fd87, %fd85, %fd86;
	ld.shared.f64 	%fd88, [%r63+24];
	add.f64 	%fd99, %fd87, %fd88;
	add.s32 	%r69, %r69, 4;
$L__BB0_15:
	setp.eq.s32 	%p22, %r16, 0;
	@%p22 bra 	$L__BB0_18;
	shl.b32 	%r64, %r69, 3;
	add.s32 	%r72, %r50, %r64;
	neg.s32 	%r71, %r16;
$L__BB0_17:
	.pragma "nounroll";
	ld.shared.f64 	%fd89, [%r72];
	add.f64 	%fd99, %fd99, %fd89;
	add.s32 	%r72, %r72, 8;
	add.s32 	%r71, %r71, 1;
	setp.ne.s32 	%p23, %r71, 0;
	@%p23 bra 	$L__BB0_17;
$L__BB0_18:
	cvta.to.global.u64 	%rd14, %rd4;
	shl.b64 	%rd15, %rd1, 3;
	add.s64 	%rd16, %rd14, %rd15;
	st.global.f64 	[%rd16], %fd99;
$L__BB0_19:
	ret;

}
	// .globl	_Z25matVecMulMultiRowOneBlockPdS_S_ii
.visible .entry _Z25matVecMulMultiRowOneBlockPdS_S_ii(
	.param .u64 .ptr .align 1 _Z25matVecMulMultiRowOneBlockPdS_S_ii_param_0,
	.param .u64 .ptr .align 1 _Z25matVecMulMultiRowOneBlockPdS_S_ii_param_1,
	.param .u64 .ptr .align 1 _Z25matVecMulMultiRowOneBlockPdS_S_ii_param_2,
	.param .u32 _Z25matVecMulMultiRowOneBlockPdS_S_ii_param_3,
	.param .u32 _Z25matVecMulMultiRowOneBlockPdS_S_ii_param_4
)
{
	.reg .pred 	%p<14>;
	.reg .b32 	%r<29>;
	.reg .b64 	%rd<18>;
	.reg .b64 	%fd<18>;

	ld.param.u64 	%rd2, [_Z25matVecMulMultiRowOneBlockPdS_S_ii_param_0];
	ld.param.u64 	%rd3, [_Z25matVecMulMultiRowOneBlockPdS_S_ii_param_1];
	ld.param.u64 	%rd4, [_Z25matVecMulMultiRowOneBlockPdS_S_ii_param_2];
	ld.param.s32 	%rd5, [_Z25matVecMulMultiRowOneBlockPdS_S_ii_param_3];
	ld.param.u32 	%r3, [_Z25matVecMulMultiRowOneBlockPdS_S_ii_param_4];
	mov.u32 	%r4, %ctaid.x;
	mov.u32 	%r5, %ntid.x;
	shr.u32 	%r6, %r5, 5;
	mov.u32 	%r1, %tid.x;
	shr.u32 	%r7, %r1, 5;
	mad.lo.s32 	%r8, %r6, %r4, %r7;
	cvt.u64.u32 	%rd1, %r8;
	and.b32  	%r2, %r1, 31;
	setp.ge.u64 	%p1, %rd1, %rd5;
	@%p1 bra 	$L__BB1_5;
	setp.gt.u32 	%p2, %r2, 15;
	mov.f64 	%fd17, 0d0000000000000000;
	@%p2 bra 	$L__BB1_3;
	cvt.u64.u32 	%rd6, %r2;
	cvt.s64.s32 	%rd7, %r3;
	mad.lo.s64 	%rd8, %rd7, %rd1, %rd6;
	cvta.to.global.u64 	%rd9, %rd2;
	shl.b64 	%rd10, %rd8, 3;
	add.s64 	%rd11, %rd9, %rd10;
	ld.global.f64 	%fd5, [%rd11];
	cvta.to.global.u64 	%rd12, %rd3;
	mul.wide.u32 	%rd13, %r2, 8;
	add.s64 	%rd14, %rd12, %rd13;
	ld.global.f64 	%fd6, [%rd14];
	fma.rn.f64 	%fd17, %fd5, %fd6, 0d0000000000000000;
$L__BB1_3:
	bar.sync 	0;
	// begin inline asm
	mov.b64 {%r9,%r10}, %fd17;
	// end inline asm
	shfl.sync.down.b32	%r12|%p3, %r10, 16, 31, -1;
	shfl.sync.down.b32	%r11|%p4, %r9, 16, 31, -1;
	// begin inline asm
	mov.b64 %fd8, {%r11,%r12};
	// end inline asm
	add.f64 	%fd9, %fd17, %fd8;
	// begin inline asm
	mov.b64 {%r13,%r14}, %fd9;
	// end inline asm
	shfl.sync.down.b32	%r16|%p5, %r14, 8, 31, -1;
	shfl.sync.down.b32	%r15|%p6, %r13, 8, 31, -1;
	// begin inline asm
	mov.b64 %fd10, {%r15,%r16};
	// end inline asm
	add.f64 	%fd11, %fd9, %fd10;
	// begin inline asm
	mov.b64 {%r17,%r18}, %fd11;
	// end inline asm
	shfl.sync.down.b32	%r20|%p7, %r18, 4, 31, -1;
	shfl.sync.down.b32	%r19|%p8, %r17, 4, 31, -1;
	// begin inline asm
	mov.b64 %fd12, {%r19,%r20};
	// end inline asm
	add.f64 	%fd13, %fd11, %fd12;
	// begin inline asm
	mov.b64 {%r21,%r22}, %fd13;
	// end inline asm
	shfl.sync.down.b32	%r24|%p9, %r22, 2, 31, -1;
	shfl.sync.down.b32	%r23|%p10, %r21, 2, 31, -1;
	// begin inline asm
	mov.b64 %fd14, {%r23,%r24};
	// end inline asm
	add.f64 	%fd15, %fd13, %fd14;
	// begin inline asm
	mov.b64 {%r25,%r26}, %fd15;
	// end inline asm
	shfl.sync.down.b32	%r28|%p11, %r26, 1, 31, -1;
	shfl.sync.down.b32	%r27|%p12, %r25, 1, 31, -1;
	// begin inline asm
	mov.b64 %fd16, {%r27,%r28};
	// end inline asm
	add.f64 	%fd3, %fd15, %fd16;
	setp.ne.s32 	%p13, %r1, 0;
	@%p13 bra 	$L__BB1_5;
	cvta.to.global.u64 	%rd15, %rd4;
	shl.b64 	%rd16, %rd1, 3;
	add.s64 	%rd17, %rd15, %rd16;
	st.global.f64 	[%rd17], %fd3;
$L__BB1_5:
	ret;

}
	// .globl	_Z16matVecMulOneWarpPdS_S_ii
.visible .entry _Z16matVecMulOneWarpPdS_S_ii(
	.param .u64 .ptr .align 1 _Z16matVecMulOneWarpPdS_S_ii_param_0,
	.param .u64 .ptr .align 1 _Z16matVecMulOneWarpPdS_S_ii_param_1,
	.param .u64 .ptr .align 1 _Z16matVecMulOneWarpPdS_S_ii_param_2,
	.param .u32 _Z16matVecMulOneWarpPdS_S_ii_param_3,
	.param .u32 _Z16matVecMulOneWarpPdS_S_ii_param_4
)
{
	.reg .pred 	%p<14>;
	.reg .b32 	%r<26>;
	.reg .b64 	%rd<17>;
	.reg .b64 	%fd<18>;

	ld.param.u64 	%rd2, [_Z16matVecMulOneWarpPdS_S_ii_param_0];
	ld.param.u64 	%rd3, [_Z16matVecMulOneWarpPdS_S_ii_param_1];
	ld.param.u64 	%rd4, [_Z16matVecMulOneWarpPdS_S_ii_param_2];
	ld.param.u32 	%r4, [_Z16matVecMulOneWarpPdS_S_ii_param_3];
	ld.param.u32 	%r3, [_Z16matVecMulOneWarpPdS_S_ii_param_4];
	mov.u32 	%r5, %ctaid.x;
	cvt.u64.u32 	%rd1, %r5;
	mov.u32 	%r1, %tid.x;
	and.b32  	%r2, %r1, 31;
	setp.ge.u32 	%p1, %r5, %r4;
	@%p1 bra 	$L__BB2_5;
	setp.gt.u32 	%p2, %r2, 15;
	mov.f64 	%fd17, 0d0000000000000000;
	@%p2 bra 	$L__BB2_3;
	cvt.u64.u32 	%rd5, %r2;
	cvt.s64.s32 	%rd6, %r3;
	mad.lo.s64 	%rd7, %rd6, %rd1, %rd5;
	cvta.to.global.u64 	%rd8, %rd2;
	shl.b64 	%rd9, %rd7, 3;
	add.s64 	%rd10, %rd8, %rd9;
	ld.global.f64 	%fd5, [%rd10];
	cvta.to.global.u64 	%rd11, %rd3;
	mul.wide.u32 	%rd12, %r2, 8;
	add.s64 	%rd13, %rd11, %rd12;
	ld.global.f64 	%fd6, [%rd13];
	fma.rn.f64 	%fd17, %fd5, %fd6, 0d0000000000000000;
$L__BB2_3:
	bar.sync 	0;
	// begin inline asm
	mov.b64 {%r6,%r7}, %fd17;
	// end inline asm
	shfl.sync.down.b32	%r9|%p3, %r7, 16, 31, -1;
	shfl.sync.down.b32	%r8|%p4, %r6, 16, 31, -1;
	// begin inline asm
	mov.b64 %fd8, {%r8,%r9};
	// end inline asm
	add.f64 	%fd9, %fd17, %fd8;
	// begin inline asm
	mov.b64 {%r10,%r11}, %fd9;
	// end inline asm
	shfl.sync.down.b32	%r13|%p5, %r11, 8, 31, -1;
	shfl.sync.down.b32	%r12|%p6, %r10, 8, 31, -1;
	// begin inline asm
	mov.b64 %fd10, {%r12,%r13};
	// end inline asm
	add.f64 	%fd11, %fd9, %fd10;
	// begin inline asm
	mov.b64 {%r14,%r15}, %fd11;
	// end inline asm
	shfl.sync.down.b32	%r17|%p7, %r15, 4, 31, -1;
	shfl.sync.down.b32	%r16|%p8, %r14, 4, 31, -1;
	// begin inline asm
	mov.b64 %fd12, {%r16,%r17};
	// end inline asm
	add.f64 	%fd13, %fd11, %fd12;
	// begin inline asm
	mov.b64 {%r18,%r19}, %fd13;
	// end inline asm
	shfl.sync.down.b32	%r21|%p9, %r19, 2, 31, -1;
	shfl.sync.down.b32	%r20|%p10, %r18, 2, 31, -1;
	// begin inline asm
	mov.b64 %fd14, {%r20,%r21};
	// end inline asm
	add.f64 	%fd15, %fd13, %fd14;
	// begin inline asm
	mov.b64 {%r22,%r23}, %fd15;
	// end inline asm
	shfl.sync.down.b32	%r25|%p11, %r23, 1, 31, -1;
	shfl.sync.down.b32	%r24|%p12, %r22, 1, 31, -1;
	// begin inline asm
	mov.b64 %fd16, {%r24,%r25};
	// end inline asm
	add.f64 	%fd3, %fd15, %fd16;
	setp.ne.s32 	%p13, %r1, 0;
	@%p13 bra 	$L__BB2_5;
	cvta.to.global.u64 	%rd14, %rd4;
	shl.b64 	%rd15, %rd1, 3;
	add.s64 	%rd16, %rd14, %rd15;
	st.global.f64 	[%rd16], %fd3;
$L__BB2_5:
	ret;

}
	// .globl	_Z15matVecMulNoWarpPdS_S_ii
.visible .entry _Z15matVecMulNoWarpPdS_S_ii(
	.param .u64 .ptr .align 1 _Z15matVecMulNoWarpPdS_S_ii_param_0,
	.param .u64 .ptr .align 1 _Z15matVecMulNoWarpPdS_S_ii_param_1,
	.param .u64 .ptr .align 1 _Z15matVecMulNoWarpPdS_S_ii_param_2,
	.param .u32 _Z15matVecMulNoWarpPdS_S_ii_param_3,
	.param .u32 _Z15matVecMulNoWarpPdS_S_ii_param_4
)
{
	.reg .pred 	%p<11>;
	.reg .b32 	%r<25>;
	.reg .b64 	%rd<44>;
	.reg .b64 	%fd<112>;

	ld.param.u64 	%rd17, [_Z15matVecMulNoWarpPdS_S_ii_param_0];
	ld.param.u64 	%rd18, [_Z15matVecMulNoWarpPdS_S_ii_param_1];
	ld.param.u64 	%rd16, [_Z15matVecMulNoWarpPdS_S_ii_param_2];
	ld.param.u32 	%r18, [_Z15matVecMulNoWarpPdS_S_ii_param_3];
	ld.param.u32 	%r17, [_Z15matVecMulNoWarpPdS_S_ii_param_4];
	cvta.to.global.u64 	%rd1, %rd18;
	cvta.to.global.u64 	%rd2, %rd17;
	mov.u32 	%r1, %tid.x;
	setp.ge.u32 	%p1, %r1, %r18;
	@%p1 bra 	$L__BB3_15;
	setp.lt.s32 	%p2, %r17, 1;
	mov.f64 	%fd111, 0d0000000000000000;
	@%p2 bra 	$L__BB3_14;
	mul.wide.u32 	%rd3, %r17, %r1;
	and.b32  	%r2, %r17, 15;
	setp.lt.u32 	%p3, %r17, 16;
	mov.f64 	%fd111, 0d0000000000000000;
	mov.b32 	%r22, 0;
	@%p3 bra 	$L__BB3_5;
	and.b32  	%r22, %r17, 2147483632;
	neg.s32 	%r20, %r22;
	shl.b64 	%rd19, %rd3, 3;
	add.s64 	%rd20, %rd19, %rd2;
	add.s64 	%rd41, %rd20, 64;
	add.s64 	%rd40, %rd1, 64;
	mov.f64 	%fd111, 0d0000000000000000;
$L__BB3_4:
	.pragma "nounroll";
	ld.global.f64 	%fd18, [%rd41+-64];
	ld.global.f64 	%fd19, [%rd40+-64];
	fma.rn.f64 	%fd20, %fd18, %fd19, %fd111;
	ld.global.f64 	%fd21, [%rd41+-56];
	ld.global.f64 	%fd22, [%rd40+-56];
	fma.rn.f64 	%fd23, %fd21, %fd22, %fd20;
	ld.global.f64 	%fd24, [%rd41+-48];
	ld.global.f64 	%fd25, [%rd40+-48];
	fma.rn.f64 	%fd26, %fd24, %fd25, %fd23;
	ld.global.f64 	%fd27, [%rd41+-40];
	ld.global.f64 	%fd28, [%rd40+-40];
	fma.rn.f64 	%fd29, %fd27, %fd28, %fd26;
	ld.global.f64 	%fd30, [%rd41+-32];
	ld.global.f64 	%fd31, [%rd40+-32];
	fma.rn.f64 	%fd32, %fd30, %fd31, %fd29;
	ld.global.f64 	%fd33, [%rd41+-24];
	ld.global.f64 	%fd34, [%rd40+-24];
	fma.rn.f64 	%fd35, %fd33, %fd34, %fd32;
	ld.global.f64 	%fd36, [%rd41+-16];
	ld.global.f64 	%fd37, [%rd40+-16];
	fma.rn.f64 	%fd38, %fd36, %fd37, %fd35;
	ld.global.f64 	%fd39, [%rd41+-8];
	ld.global.f64 	%fd40, [%rd40+-8];
	fma.rn.f64 	%fd41, %fd39, %fd40, %fd38;
	ld.global.f64 	%fd42, [%rd41];
	ld.global.f64 	%fd43, [%rd40];
	fma.rn.f64 	%fd44, %fd42, %fd43, %fd41;
	ld.global.f64 	%fd45, [%rd41+8];
	ld.global.f64 	%fd46, [%rd40+8];
	fma.rn.f64 	%fd47, %fd45, %fd46, %fd44;
	ld.global.f64 	%fd48, [%rd41+16];
	ld.global.f64 	%fd49, [%rd40+16];
	fma.rn.f64 	%fd50, %fd48, %fd49, %fd47;
	ld.global.f64 	%fd51, [%rd41+24];
	ld.global.f64 	%fd52, [%rd40+24];
	fma.rn.f64 	%fd53, %fd51, %fd52, %fd50;
	ld.global.f64 	%fd54, [%rd41+32];
	ld.global.f64 	%fd55, [%rd40+32];
	fma.rn.f64 	%fd56, %fd54, %fd55, %fd53;
	ld.global.f64 	%fd57, [%rd41+40];
	ld.global.f64 	%fd58, [%rd40+40];
	fma.rn.f64 	%fd59, %fd57, %fd58, %fd56;
	ld.global.f64 	%fd60, [%rd41+48];
	ld.global.f64 	%fd61, [%rd40+48];
	fma.rn.f64 	%fd62, %fd60, %fd61, %fd59;
	ld.global.f64 	%fd63, [%rd41+56];
	ld.global.f64 	%fd64, [%rd40+56];
	fma.rn.f64 	%fd111, %fd63, %fd64, %fd62;
	add.s32 	%r20, %r20, 16;
	add.s64 	%rd41, %rd41, 128;
	add.s64 	%rd40, %rd40, 128;
	setp.ne.s32 	%p4, %r20, 0;
	@%p4 bra 	$L__BB3_4;
$L__BB3_5:
	setp.eq.s32 	%p5, %r2, 0;
	@%p5 bra 	$L__BB3_14;
	and.b32  	%r8, %r17, 7;
	setp.lt.u32 	%p6, %r2, 8;
	@%p6 bra 	$L__BB3_8;
	cvt.u64.u32 	%rd21, %r22;
	add.s64 	%rd22, %rd3, %rd21;
	shl.b64 	%rd23, %rd22, 3;
	add.s64 	%rd24, %rd2, %rd23;
	ld.global.f64 	%fd66, [%rd24];
	mul.wide.u32 	%rd25, %r22, 8;
	add.s64 	%rd26, %rd1, %rd25;
	ld.global.f64 	%fd67, [%rd26];
	fma.rn.f64 	%fd68, %fd66, %fd67, %fd111;
	ld.global.f64 	%fd69, [%rd24+8];
	ld.global.f64 	%fd70, [%rd26+8];
	fma.rn.f64 	%fd71, %fd69, %fd70, %fd68;
	ld.global.f64 	%fd72, [%rd24+16];
	ld.global.f64 	%fd73, [%rd26+16];
	fma.rn.f64 	%fd74, %fd72, %fd73, %fd71;
	ld.global.f64 	%fd75, [%rd24+24];
	ld.global.f64 	%fd76, [%rd26+24];
	fma.rn.f64 	%fd77, %fd75, %fd76, %fd74;
	ld.global.f64 	%fd78, [%rd24+32];
	ld.global.f64 	%fd79, [%rd26+32];
	fma.rn.f64 	%fd80, %fd78, %fd79, %fd77;
	ld.global.f64 	%fd81, [%rd24+40];
	ld.global.f64 	%fd82, [%rd26+40];
	fma.rn.f64 	%fd83, %fd81, %fd82, %fd80;
	ld.global.f64 	%fd84, [%rd24+48];
	ld.global.f64 	%fd85, [%rd26+48];
	fma.rn.f64 	%fd86, %fd84, %fd85, %fd83;
	ld.global.f64 	%fd87, [%rd24+56];
	ld.global.f64 	%fd88, [%rd26+56];
	fma.rn.f64 	%fd111, %fd87, %fd88, %fd86;
	add.s32 	%r22, %r22, 8;
$L__BB3_8:
	setp.eq.s32 	%p7, %r8, 0;
	@%p7 bra 	$L__BB3_14;
	and.b32  	%r11, %r17, 3;
	setp.lt.u32 	%p8, %r8, 4;
	@%p8 bra 	$L__BB3_11;
	cvt.u64.u32 	%rd27, %r22;
	add.s64 	%rd28, %rd3, %rd27;
	shl.b64 	%rd29, %rd28, 3;
	add.s64 	%rd30, %rd2, %rd29;
	ld.global.f64 	%fd90, [%rd30];
	mul.wide.u32 	%rd31, %r22, 8;
	add.s64 	%rd32, %rd1, %rd31;
	ld.global.f64 	%fd91, [%rd32];
	fma.rn.f64 	%fd92, %fd90, %fd91, %fd111;
	ld.global.f64 	%fd93, [%rd30+8];
	ld.global.f64 	%fd94, [%rd32+8];
	fma.rn.f64 	%fd95, %fd93, %fd94, %fd92;
	ld.global.f64 	%fd96, [%rd30+16];
	ld.global.f64 	%fd97, [%rd32+16];
	fma.rn.f64 	%fd98, %fd96, %fd97, %fd95;
	ld.global.f64 	%fd99, [%rd30+24];
	ld.global.f64 	%fd100, [%rd32+24];
	fma.rn.f64 	%fd111, %fd99, %fd100, %fd98;
	add.s32 	%r22, %r22, 4;
$L__BB3_11:
	setp.eq.s32 	%p9, %r11, 0;
	@%p9 bra 	$L__BB3_14;
	cvt.u64.u32 	%rd33, %r22;
	mul.wide.u32 	%rd34, %r22, 8;
	add.s64 	%rd43, %rd1, %rd34;
	add.s64 	%rd35, %rd3, %rd33;
	shl.b64 	%rd36, %rd35, 3;
	add.s64 	%rd42, %rd2, %rd36;
	neg.s32 	%r24, %r11;
$L__BB3_13:
	.pragma "nounroll";
	ld.global.f64 	%fd101, [%rd42];
	ld.global.f64 	%fd102, [%rd43];
	fma.rn.f64 	%fd111, %fd101, %fd102, %fd111;
	add.s64 	%rd43, %rd43, 8;
	add.s64 	%rd42, %rd42, 8;
	add.s32 	%r24, %r24, 1;
	setp.ne.s32 	%p10, %r24, 0;
	@%p10 bra 	$L__BB3_13;
$L__BB3_14:
	cvta.to.global.u64 	%rd37, %rd16;
	mul.wide.u32 	%rd38, %r1, 8;
	add.s64 	%rd39, %rd37, %rd38;
	st.global.f64 	[%rd39], %fd111;
$L__BB3_15:
	ret;

}


// ===== COMPILED SASS (sm_100) =====

	.target	sm_100

	.elftype	@"ET_EXEC"


//--------------------- .note.nv.tkinfo           --------------------------
	.section	.note.nv.tkinfo,"",@"SHT_NOTE"
	.sectionflags	@"SHF_NOTE_NV_TKINFO"
	.tkinfo
        /*0018*/ 	.word	0x00000002
        /*0030*/ 	.string	""
        /*0030*/ 	.string	"ptxas"
        /*0030*/ 	.string	"Cuda compilation tools, release 13.0, V13.0.88"
        /*0030*/ 	.string	"Build cuda_13.0.r13.0/compiler.36424714_0"
        /*0030*/ 	.string	"-arch sm_100 -m 64 "



//--------------------- .note.nv.cuinfo           --------------------------
	.section	.note.nv.cuinfo,"",@"SHT_NOTE"
	.sectionflags	@"SHF_NOTE_NV_CUINFO"
        /*0018*/ 	.short	0x0002
        /*001a*/ 	.short	0x0064
        /*001c*/ 	.short	0x0082
	.zero		2


//--------------------- .nv.info                  --------------------------
	.section	.nv.info,"",@"SHT_CUDA_INFO"
	.align	4


	//----- nvinfo : EIATTR_REGCOUNT
	.align		4
        /*0000*/ 	.byte	0x04, 0x2f
        /*0002*/ 	.short	(.L_1 - .L_0)
	.align		4
.L_0:
        /*0004*/ 	.word	index@(_Z18matVecMulMultiWarpPdS_S_ii)
        /*0008*/ 	.word	0x00000016


	//----- nvinfo : EIATTR_FRAME_SIZE
	.align		4
.L_1:
        /*000c*/ 	.byte	0x04, 0x11
        /*000e*/ 	.short	(.L_3 - .L_2)
	.align		4
.L_2:
        /*0010*/ 	.word	index@(_Z18matVecMulMultiWarpPdS_S_ii)
        /*0014*/ 	.word	0x00000000


	//----- nvinfo : EIATTR_REGCOUNT
	.align		4
.L_3:
        /*0018*/ 	.byte	0x04, 0x2f
        /*001a*/ 	.short	(.L_5 - .L_4)
	.align		4
.L_4:
        /*001c*/ 	.word	index@(_Z25matVecMulMultiRowOneBlockPdS_S_ii)
        /*0020*/ 	.word	0x0000000f


	//----- nvinfo : EIATTR_FRAME_SIZE
	.align		4
.L_5:
        /*0024*/ 	.byte	0x04, 0x11
        /*0026*/ 	.short	(.L_7 - .L_6)
	.align		4
.L_6:
        /*0028*/ 	.word	index@(_Z25matVecMulMultiRowOneBlockPdS_S_ii)
        /*002c*/ 	.word	0x00000000


	//----- nvinfo : EIATTR_REGCOUNT
	.align		4
.L_7:
        /*0030*/ 	.byte	0x04, 0x2f
        /*0032*/ 	.short	(.L_9 - .L_8)
	.align		4
.L_8:
        /*0034*/ 	.word	index@(_Z16matVecMulOneWarpPdS_S_ii)
        /*0038*/ 	.word	0x0000000e


	//----- nvinfo : EIATTR_FRAME_SIZE
	.align		4
.L_9:
        /*003c*/ 	.byte	0x04, 0x11
        /*003e*/ 	.short	(.L_11 - .L_10)
	.align		4
.L_10:
        /*0040*/ 	.word	index@(_Z16matVecMulOneWarpPdS_S_ii)
        /*0044*/ 	.word	0x00000000


	//----- nvinfo : EIATTR_REGCOUNT
	.align		4
.L_11:
        /*0048*/ 	.byte	0x04, 0x2f
        /*004a*/ 	.short	(.L_13 - .L_12)
	.align		4
.L_12:
        /*004c*/ 	.word	index@(_Z15matVecMulNoWarpPdS_S_ii)
        /*0050*/ 	.word	0x00000020


	//----- nvinfo : EIATTR_FRAME_SIZE
	.align		4
.L_13:
        /*0054*/ 	.byte	0x04, 0x11
        /*0056*/ 	.short	(.L_15 - .L_14)
	.align		4
.L_14:
        /*0058*/ 	.word	index@(_Z15matVecMulNoWarpPdS_S_ii)
        /*005c*/ 	.word	0x00000000


	//----- nvinfo : EIATTR_MIN_STACK_SIZE
	.align		4
.L_15:
        /*0060*/ 	.byte	0x04, 0x12
        /*0062*/ 	.short	(.L_17 - .L_16)
	.align		4
.L_16:
        /*0064*/ 	.word	index@(_Z15matVecMulNoWarpPdS_S_ii)
        /*0068*/ 	.word	0x00000000


	//----- nvinfo : EIATTR_MIN_STACK_SIZE
	.align		4
.L_17:
        /*006c*/ 	.byte	0x04, 0x12
        /*006e*/ 	.short	(.L_19 - .L_18)
	.align		4
.L_18:
        /*0070*/ 	.word	index@(_Z16matVecMulOneWarpPdS_S_ii)
        /*0074*/ 	.word	0x00000000


	//----- nvinfo : EIATTR_MIN_STACK_SIZE
	.align		4
.L_19:
        /*0078*/ 	.byte	0x04, 0x12
        /*007a*/ 	.short	(.L_21 - .L_20)
	.align		4
.L_20:
        /*007c*/ 	.word	index@(_Z25matVecMulMultiRowOneBlockPdS_S_ii)
        /*0080*/ 	.word	0x00000000


	//----- nvinfo : EIATTR_MIN_STACK_SIZE
	.align		4
.L_21:
        /*0084*/ 	.byte	0x04, 0x12
        /*0086*/ 	.short	(.L_23 - .L_22)
	.align		4
.L_22:
        /*0088*/ 	.word	index@(_Z18matVecMulMultiWarpPdS_S_ii)
        /*008c*/ 	.word	0x00000000
.L_23:


//--------------------- .nv.compat                --------------------------
	.section	.nv.compat,"",@"SHT_CUDA_COMPAT_INFO"
	.align	4
        /*0000*/ 	.byte	0x02, 0x09, 0x00, 0x00, 0x02, 0x02, 0x01, 0x00, 0x02, 0x05, 0x05, 0x00, 0x03, 0x07, 0x01, 0x01
        /*0010*/ 	.byte	0x02, 0x03, 0x00, 0x00, 0x02, 0x06, 0x01, 0x00, 0x04, 0x0b, 0x08, 0x00, 0x01, 0x00, 0x00, 0x00
        /*0020*/ 	.byte	0x00, 0x00, 0x00, 0x00


//--------------------- .nv.info._Z15matVecMulNoWarpPdS_S_ii --------------------------
	.section	.nv.info._Z15matVecMulNoWarpPdS_S_ii,"",@"SHT_CUDA_INFO"
	.sectionflags	@""
	.align	4


	//----- nvinfo : EIATTR_CUDA_API_VERSION
	.align		4
        /*0000*/ 	.byte	0x04, 0x37
        /*0002*/ 	.short	(.L_25 - .L_24)
.L_24:
        /*0004*/ 	.word	0x00000082


	//----- nvinfo : EIATTR_KPARAM_INFO
	.align		4
.L_25:
        /*0008*/ 	.byte	0x04, 0x17
        /*000a*/ 	.short	(.L_27 - .L_26)
.L_26:
        /*000c*/ 	.word	0x00000000
        /*0010*/ 	.short	0x0004
        /*0012*/ 	.short	0x001c
        /*0014*/ 	.byte	0x00, 0xf0, 0x11, 0x00


	//----- nvinfo : EIATTR_KPARAM_INFO
	.align		4
.L_27:
        /*0018*/ 	.byte	0x04, 0x17
        /*001a*/ 	.short	(.L_29 - .L_28)
.L_28:
        /*001c*/ 	.word	0x00000000
        /*0020*/ 	.short	0x0003
        /*0022*/ 	.short	0x0018
        /*0024*/ 	.byte	0x00, 0xf0, 0x11, 0x00


	//----- nvinfo : EIATTR_KPARAM_INFO
	.align		4
.L_29:
        /*0028*/ 	.byte	0x04, 0x17
        /*002a*/ 	.short	(.L_31 - .L_30)
.L_30:
        /*002c*/ 	.word	0x00000000
        /*0030*/ 	.short	0x0002
        /*0032*/ 	.short	0x0010
        /*0034*/ 	.byte	0x00, 0xf5, 0x21, 0x00


	//----- nvinfo : EIATTR_KPARAM_INFO
	.align		4
.L_31:
        /*0038*/ 	.byte	0x04, 0x17
        /*003a*/ 	.short	(.L_33 - .L_32)
.L_32:
        /*003c*/ 	.word	0x00000000
        /*0040*/ 	.short	0x0001
        /*0042*/ 	.short	0x0008
        /*0044*/ 	.byte	0x00, 0xf5, 0x21, 0x00


	//----- nvinfo : EIATTR_KPARAM_INFO
	.align		4
.L_33:
        /*0048*/ 	.byte	0x04, 0x17
        /*004a*/ 	.short	(.L_35 - .L_34)
.L_34:
        /*004c*/ 	.word	0x00000000
        /*0050*/ 	.short	0x0000
        /*0052*/ 	.short	0x0000
        /*0054*/ 	.byte	0x00, 0xf5, 0x21, 0x00


	//----- nvinfo : EIATTR_SPARSE_MMA_MASK
	.align		4
.L_35:
        /*0058*/ 	.byte	0x03, 0x50
        /*005a*/ 	.short	0x0000


	//----- nvinfo : EIATTR_MAXREG_COUNT
	.align		4
        /*005c*/ 	.byte	0x03, 0x1b
        /*005e*/ 	.short	0x00ff


	//----- nvinfo : EIATTR_MERCURY_ISA_VERSION
	.align		4
        /*0060*/ 	.byte	0x03, 0x5f
        /*0062*/ 	.short	0x0101


	//----- nvinfo : EIATTR_VRC_CTA_INIT_COUNT
	.align		4
        /*0064*/ 	.byte	0x02, 0x4a
	.zero		1
	.zero		1


	//----- nvinfo : EIATTR_EXIT_INSTR_OFFSETS
	.align		4
        /*0068*/ 	.byte	0x04, 0x1c
        /*006a*/ 	.short	(.L_37 - .L_36)


	//   ....[0]....
.L_36:
        /*006c*/ 	.word	0x00000040


	//   ....[1]....
        /*0070*/ 	.word	0x00000b30


	//----- nvinfo : EIATTR_CBANK_PARAM_SIZE
	.align		4
.L_37:
        /*0074*/ 	.byte	0x03, 0x19
        /*0076*/ 	.short	0x0020


	//----- nvinfo : EIATTR_PARAM_CBANK
	.align		4
        /*0078*/ 	.byte	0x04, 0x0a
        /*007a*/ 	.short	(.L_39 - .L_38)
	.align		4
.L_38:
        /*007c*/ 	.word	index@(.nv.constant0._Z15matVecMulNoWarpPdS_S_ii)
        /*0080*/ 	.short	0x0380
        /*0082*/ 	.short	0x0020


	//----- nvinfo : EIATTR_SW_WAR
	.align		4
.L_39:
        /*0084*/ 	.byte	0x04, 0x36
        /*0086*/ 	.short	(.L_41 - .L_40)
.L_40:
        /*0088*/ 	.word	0x00000008
.L_41:


//--------------------- .nv.info._Z16matVecMulOneWarpPdS_S_ii --------------------------
	.section	.nv.info._Z16matVecMulOneWarpPdS_S_ii,"",@"SHT_CUDA_INFO"
	.sectionflags	@""
	.align	4


	//----- nvinfo : EIATTR_CUDA_API_VERSION
	.align		4
        /*0000*/ 	.byte	0x04, 0x37
        /*0002*/ 	.short	(.L_43 - .L_42)
.L_42:
        /*0004*/ 	.word	0x00000082


	//----- nvinfo : EIATTR_KPARAM_INFO
	.align		4
.L_43:
        /*0008*/ 	.byte	0x04, 0x17
        /*000a*/ 	.short	(.L_45 - .L_44)
.L_44:
        /*000c*/ 	.word	0x00000000
        /*0010*/ 	.short	0x0004
        /*0012*/ 	.short	0x001c
        /*0014*/ 	.byte	0x00, 0xf0, 0x11, 0x00


	//----- nvinfo : EIATTR_KPARAM_INFO
	.align		4
.L_45:
        /*0018*/ 	.byte	0x04, 0x17
        /*001a*/ 	.short	(.L_47 - .L_46)
.L_46:
        /*001c*/ 	.word	0x00000000
        /*0020*/ 	.short	0x0003
        /*0022*/ 	.short	0x0018
        /*0024*/ 	.byte	0x00, 0xf0, 0x11, 0x00


	//----- nvinfo : EIATTR_KPARAM_INFO
	.align		4
.L_47:
        /*0028*/ 	.byte	0x04, 0x17
        /*002a*/ 	.short	(.L_49 - .L_48)
.L_48:
        /*002c*/ 	.word	0x00000000
        /*0030*/ 	.short	0x0002
        /*0032*/ 	.short	0x0010
        /*0034*/ 	.byte	0x00, 0xf5, 0x21, 0x00


	//----- nvinfo : EIATTR_KPARAM_INFO
	.align		4
.L_49:
        /*0038*/ 	.byte	0x04, 0x17
        /*003a*/ 	.short	(.L_51 - .L_50)
.L_50:
        /*003c*/ 	.word	0x00000000
        /*0040*/ 	.short	0x0001
        /*0042*/ 	.short	0x0008
        /*0044*/ 	.byte	0x00, 0xf5, 0x21, 0x00


	//----- nvinfo : EIATTR_KPARAM_INFO
	.align		4
.L_51:
        /*0048*/ 	.byte	0x04, 0x17
        /*004a*/ 	.short	(.L_53 - .L_52)
.L_52:
        /*004c*/ 	.word	0x00000000
        /*0050*/ 	.short	0x0000
        /*0052*/ 	.short	0x0000
        /*0054*/ 	.byte	0x00, 0xf5, 0x21, 0x00


	//----- nvinfo : EIATTR_SPARSE_MMA_MASK
	.align		4
.L_53:
        /*0058*/ 	.byte	0x03, 0x50
        /*005a*/ 	.short	0x0000


	//----- nvinfo : EIATTR_MAXREG_COUNT
	.align		4
        /*005c*/ 	.byte	0x03, 0x1b
        /*005e*/ 	.short	0x00ff


	//----- nvinfo : EIATTR_NUM_BARRIERS
	.align		4
        /*0060*/ 	.byte	0x02, 0x4c
        /*0062*/ 	.byte	0x01
	.zero		1


	//----- nvinfo : EIATTR_MERCURY_ISA_VERSION
	.align		4
        /*0064*/ 	.byte	0x03, 0x5f
        /*0066*/ 	.short	0x0101


	//----- nvinfo : EIATTR_COOP_GROUP_MASK_REGIDS
	.align		4
        /*0068*/ 	.byte	0x04, 0x29
        /*006a*/ 	.short	(.L_55 - .L_54)


	//   ....[0]....
.L_54:
        /*006c*/ 	.word	0xffffffff


	//   ....[1]....
        /*0070*/ 	.word	0xffffffff


	//   ....[2]....
        /*0074*/ 	.word	0xffffffff


	//   ....[3]....
        /*0078*/ 	.word	0xffffffff


	//   ....[4]....
        /*007c*/ 	.word	0xffffffff


	//   ....[5]....
        /*0080*/ 	.word	0xffffffff


	//   ....[6]....
        /*0084*/ 	.word	0xffffffff


	//   ....[7]....
        /*0088*/ 	.word	0xffffffff


	//   ....[8]....
        /*008c*/ 	.word	0xffffffff


	//   ....[9]....
        /*0090*/ 	.word	0xffffffff


	//----- nvinfo : EIATTR_COOP_GROUP_INSTR_OFFSETS
	.align		4
.L_55:
        /*0094*/ 	.byte	0x04, 0x28
        /*0096*/ 	.short	(.L_57 - .L_56)


	//   ....[0]....
.L_56:
        /*0098*/ 	.word	0x000001b0


	//   ....[1]....
        /*009c*/ 	.word	0x000001e0


	//   ....[2]....
        /*00a0*/ 	.word	0x00000200


	//   ....[3]....
        /*00a4*/ 	.word	0x00000210


	//   ....[4]....
        /*00a8*/ 	.word	0x00000230


	//   ....[5]....
        /*00ac*/ 	.word	0x00000240


	//   ....[6]....
        /*00b0*/ 	.word	0x00000260


	//   ....[7]....
        /*00b4*/ 	.word	0x00000270


	//   ....[8]....
        /*00b8*/ 	.word	0x00000290


	//   ....[9]....
        /*00bc*/ 	.word	0x000002a0


	//----- nvinfo : EIATTR_VRC_CTA_INIT_COUNT
	.align		4
.L_57:
        /*00c0*/ 	.byte	0x02, 0x4a
	.zero		1
	.zero		1


	//----- nvinfo : EIATTR_EXIT_INSTR_OFFSETS
	.align		4
        /*00c4*/ 	.byte	0x04, 0x1c
        /*00c6*/ 	.short	(.L_59 - .L_58)


	//   ....[0]....
.L_58:
        /*00c8*/ 	.word	0x00000040


	//   ....[1]....
        /*00cc*/ 	.word	0x000002b0


	//   ....[2]....
        /*00d0*/ 	.word	0x00000330


	//----- nvinfo : EIATTR_CRS_STACK_SIZE
	.align		4
.L_59:
        /*00d4*/ 	.byte	0x04, 0x1e
        /*00d6*/ 	.short	(.L_61 - .L_60)
.L_60:
        /*00d8*/ 	.word	0x00000000


	//----- nvinfo : EIATTR_CBANK_PARAM_SIZE
	.align		4
.L_61:
        /*00dc*/ 	.byte	0x03, 0x19
        /*00de*/ 	.short	0x0020


	//----- nvinfo : EIATTR_PARAM_CBANK
	.align		4
        /*00e0*/ 	.byte	0x04, 0x0a
        /*00e2*/ 	.short	(.L_63 - .L_62)
	.align		4
.L_62:
        /*00e4*/ 	.word	index@(.nv.constant0._Z16matVecMulOneWarpPdS_S_ii)
        /*00e8*/ 	.short	0x0380
        /*00ea*/ 	.short	0x0020


	//----- nvinfo : EIATTR_SW_WAR
	.align		4
.L_63:
        /*00ec*/ 	.byte	0x04, 0x36
        /*00ee*/ 	.short	(.L_65 - .L_64)
.L_64:
        /*00f0*/ 	.word	0x00000008
.L_65:


//--------------------- .nv.info._Z25matVecMulMultiRowOneBlockPdS_S_ii --------------------------
	.section	.nv.info._Z25matVecMulMultiRowOneBlockPdS_S_ii,"",@"SHT_CUDA_INFO"
	.sectionflags	@""
	.align	4


	//----- nvinfo : EIATTR_CUDA_API_VERSION
	.align		4
        /*0000*/ 	.byte	0x04, 0x37
        /*0002*/ 	.short	(.L_67 - .L_66)
.L_66:
        /*0004*/ 	.word	0x00000082


	//----- nvinfo : EIATTR_KPARAM_INFO
	.align		4
.L_67:
        /*0008*/ 	.byte	0x04, 0x17
        /*000a*/ 	.short	(.L_69 - .L_68)
.L_68:
        /*000c*/ 	.word	0x00000000
        /*0010*/ 	.short	0x0004
        /*0012*/ 	.short	0x001c
        /*0014*/ 	.byte	0x00, 0xf0, 0x11, 0x00


	//----- nvinfo : EIATTR_KPARAM_INFO
	.align		4
.L_69:
        /*0018*/ 	.byte	0x04, 0x17
        /*001a*/ 	.short	(.L_71 - .L_70)
.L_70:
        /*001c*/ 	.word	0x00000000
        /*0020*/ 	.short	0x0003
        /*0022*/ 	.short	0x0018
        /*0024*/ 	.byte	0x00, 0xf0, 0x11, 0x00


	//----- nvinfo : EIATTR_KPARAM_INFO
	.align		4
.L_71:
        /*0028*/ 	.byte	0x04, 0x17
        /*002a*/ 	.short	(.L_73 - .L_72)
.L_72:
        /*002c*/ 	.word	0x00000000
        /*0030*/ 	.short	0x0002
        /*0032*/ 	.short	0x0010
        /*0034*/ 	.byte	0x00, 0xf5, 0x21, 0x00


	//----- nvinfo : EIATTR_KPARAM_INFO
	.align		4
.L_73:
        /*0038*/ 	.byte	0x04, 0x17
        /*003a*/ 	.short	(.L_75 - .L_74)
.L_74:
        /*003c*/ 	.word	0x00000000
        /*0040*/ 	.short	0x0001
        /*0042*/ 	.short	0x0008
        /*0044*/ 	.byte	0x00, 0xf5, 0x21, 0x00


	//----- nvinfo : EIATTR_KPARAM_INFO
	.align		4
.L_75:
        /*0048*/ 	.byte	0x04, 0x17
        /*004a*/ 	.short	(.L_77 - .L_76)
.L_76:
        /*004c*/ 	.word	0x00000000
        /*0050*/ 	.short	0x0000
        /*0052*/ 	.short	0x0000
        /*0054*/ 	.byte	0x00, 0xf5, 0x21, 0x00


	//----- nvinfo : EIATTR_SPARSE_MMA_MASK
	.align		4
.L_77:
        /*0058*/ 	.byte	0x03, 0x50
        /*005a*/ 	.short	0x0000


	//----- nvinfo : EIATTR_MAXREG_COUNT
	.align		4
        /*005c*/ 	.byte	0x03, 0x1b
        /*005e*/ 	.short	0x00ff


	//----- nvinfo : EIATTR_NUM_BARRIERS
	.align		4
        /*0060*/ 	.byte	0x02, 0x4c
        /*0062*/ 	.byte	0x01
	.zero		1


	//----- nvinfo : EIATTR_MERCURY_ISA_VERSION
	.align		4
        /*0064*/ 	.byte	0x03, 0x5f
        /*0066*/ 	.short	0x0101


	//----- nvinfo : EIATTR_COOP_GROUP_MASK_REGIDS
	.align		4
        /*0068*/ 	.byte	0x04, 0x29
        /*006a*/ 	.short	(.L_79 - .L_78)


	//   ....[0]....
.L_78:
        /*006c*/ 	.word	0xffffffff


	//   ....[1]....
        /*0070*/ 	.word	0xffffffff


	//   ....[2]....
        /*0074*/ 	.word	0xffffffff


	//   ....[3]....
        /*0078*/ 	.word	0xffffffff


	//   ....[4]....
        /*007c*/ 	.word	0xffffffff


	//   ....[5]....
        /*0080*/ 	.word	0xffffffff


	//   ....[6]....
        /*0084*/ 	.word	0xffffffff


	//   ....[7]....
        /*0088*/ 	.word	0xffffffff


	//   ....[8]....
        /*008c*/ 	.word	0xffffffff


	//   ....[9]....
        /*0090*/ 	.word	0xffffffff


	//----- nvinfo : EIATTR_COOP_GROUP_INSTR_OFFSETS
	.align		4
.L_79:
        /*0094*/ 	.byte	0x04, 0x28
        /*0096*/ 	.short	(.L_81 - .L_80)


	//   ....[0]....
.L_80:
        /*0098*/ 	.word	0x00000210


	//   ....[1]....
        /*009c*/ 	.word	0x00000240


	//   ....[2]....
        /*00a0*/ 	.word	0x00000260


	//   ....[3]....
        /*00a4*/ 	.word	0x00000270


	//   ....[4]....
        /*00a8*/ 	.word	0x00000290


	//   ....[5]....
        /*00ac*/ 	.word	0x000002a0


	//   ....[6]....
        /*00b0*/ 	.word	0x000002c0


	//   ....[7]....
        /*00b4*/ 	.word	0x000002d0


	//   ....[8]....
        /*00b8*/ 	.word	0x000002f0


	//   ....[9]....
        /*00bc*/ 	.word	0x00000300


	//----- nvinfo : EIATTR_VRC_CTA_INIT_COUNT
	.align		4
.L_81:
        /*00c0*/ 	.byte	0x02, 0x4a
	.zero		1
	.zero		1


	//----- nvinfo : EIATTR_EXIT_INSTR_OFFSETS
	.align		4
        /*00c4*/ 	.byte	0x04, 0x1c
        /*00c6*/ 	.short	(.L_83 - .L_82)


	//   ....[0]....
.L_82:
        /*00c8*/ 	.word	0x000000b0


	//   ....[1]....
        /*00cc*/ 	.word	0x00000310


	//   ....[2]....
        /*00d0*/ 	.word	0x00000370


	//----- nvinfo : EIATTR_CRS_STACK_SIZE
	.align		4
.L_83:
        /*00d4*/ 	.byte	0x04, 0x1e
        /*00d6*/ 	.short	(.L_85 - .L_84)
.L_84:
        /*00d8*/ 	.word	0x00000000


	//----- nvinfo : EIATTR_CBANK_PARAM_SIZE
	.align		4
.L_85:
        /*00dc*/ 	.byte	0x03, 0x19
        /*00de*/ 	.short	0x0020


	//----- nvinfo : EIATTR_PARAM_CBANK
	.align		4
        /*00e0*/ 	.byte	0x04, 0x0a
        /*00e2*/ 	.short	(.L_87 - .L_86)
	.align		4
.L_86:
        /*00e4*/ 	.word	index@(.nv.constant0._Z25matVecMulMultiRowOneBlockPdS_S_ii)
        /*00e8*/ 	.short	0x0380
        /*00ea*/ 	.short	0x0020


	//----- nvinfo : EIATTR_SW_WAR
	.align		4
.L_87:
        /*00ec*/ 	.byte	0x04, 0x36
        /*00ee*/ 	.short	(.L_89 - .L_88)
.L_88:
        /*00f0*/ 	.word	0x00000008
.L_89:


//--------------------- .nv.info._Z18matVecMulMultiWarpPdS_S_ii --------------------------
	.section	.nv.info._Z18matVecMulMultiWarpPdS_S_ii,"",@"SHT_CUDA_INFO"
	.sectionflags	@""
	.align	4


	//----- nvinfo : EIATTR_CUDA_API_VERSION
	.align		4
        /*0000*/ 	.byte	0x04, 0x37
        /*0002*/ 	.short	(.L_91 - .L_90)
.L_90:
        /*0004*/ 	.word	0x00000082


	//----- nvinfo : EIATTR_KPARAM_INFO
	.align		4
.L_91:
        /*0008*/ 	.byte	0x04, 0x17
        /*000a*/ 	.short	(.L_93 - .L_92)
.L_92:
        /*000c*/ 	.word	0x00000000
        /*0010*/ 	.short	0x0004
        /*0012*/ 	.short	0x001c
        /*0014*/ 	.byte	0x00, 0xf0, 0x11, 0x00


	//----- nvinfo : EIATTR_KPARAM_INFO
	.align		4
.L_93:
        /*0018*/ 	.byte	0x04, 0x17
        /*001a*/ 	.short	(.L_95 - .L_94)
.L_94:
        /*001c*/ 	.word	0x00000000
        /*0020*/ 	.short	0x0003
        /*0022*/ 	.short	0x0018
        /*0024*/ 	.byte	0x00, 0xf0, 0x11, 0x00


	//----- nvinfo : EIATTR_KPARAM_INFO
	.align		4
.L_95:
        /*0028*/ 	.byte	0x04, 0x17
        /*002a*/ 	.short	(.L_97 - .L_96)
.L_96:
        /*002c*/ 	.word	0x00000000
        /*0030*/ 	.short	0x0002
        /*0032*/ 	.short	0x0010
        /*0034*/ 	.byte	0x00, 0xf5, 0x21, 0x00


	//----- nvinfo : EIATTR_KPARAM_INFO
	.align		4
.L_97:
        /*0038*/ 	.byte	0x04, 0x17
        /*003a*/ 	.short	(.L_99 - .L_98)
.L_98:
        /*003c*/ 	.word	0x00000000
        /*0040*/ 	.short	0x0001
        /*0042*/ 	.short	0x0008
        /*0044*/ 	.byte	0x00, 0xf5, 0x21, 0x00


	//----- nvinfo : EIATTR_KPARAM_INFO
	.align		4
.L_99:
        /*0048*/ 	.byte	0x04, 0x17
        /*004a*/ 	.short	(.L_101 - .L_100)
.L_100:
        /*004c*/ 	.word	0x00000000
        /*0050*/ 	.short	0x0000
        /*0052*/ 	.short	0x0000
        /*0054*/ 	.byte	0x00, 0xf5, 0x21, 0x00


	//----- nvinfo : EIATTR_SPARSE_MMA_MASK
	.align		4
.L_101:
        /*0058*/ 	.byte	0x03, 0x50
        /*005a*/ 	.short	0x0000


	//----- nvinfo : EIATTR_MAXREG_COUNT
	.align		4
        /*005c*/ 	.byte	0x03, 0x1b
        /*005e*/ 	.short	0x00ff


	//----- nvinfo : EIATTR_NUM_BARRIERS
	.align		4
        /*0060*/ 	.byte	0x02, 0x4c
        /*0062*/ 	.byte	0x01
	.zero		1


	//----- nvinfo : EIATTR_MERCURY_ISA_VERSION
	.align		4
        /*0064*/ 	.byte	0x03, 0x5f
        /*0066*/ 	.short	0x0101


	//----- nvinfo : EIATTR_COOP_GROUP_MASK_REGIDS
	.align		4
        /*0068*/ 	.byte	0x04, 0x29
        /*006a*/ 	.short	(.L_103 - .L_102)


	//   ....[0]....
.L_102:
        /*006c*/ 	.word	0xffffffff


	//   ....[1]....
        /*0070*/ 	.word	0xffffffff


	//   ....[2]....
        /*0074*/ 	.word	0xffffffff


	//   ....[3]....
        /*0078*/ 	.word	0xffffffff


	//   ....[4]....
        /*007c*/ 	.word	0xffffffff


	//   ....[5]....
        /*0080*/ 	.word	0xffffffff


	//   ....[6]....
        /*0084*/ 	.word	0xffffffff


	//   ....[7]....
        /*0088*/ 	.word	0xffffffff


	//   ....[8]....
        /*008c*/ 	.word	0xffffffff


	//   ....[9]....
        /*0090*/ 	.word	0xffffffff


	//----- nvinfo : EIATTR_COOP_GROUP_INSTR_OFFSETS
	.align		4
.L_103:
        /*0094*/ 	.byte	0x04, 0x28
        /*0096*/ 	.short	(.L_105 - .L_104)


	//   ....[0]....
.L_104:
        /*0098*/ 	.word	0x000001b0


	//   ....[1]....
        /*009c*/ 	.word	0x000001f0


	//   ....[2]....
        /*00a0*/ 	.word	0x00000210


	//   ....[3]....
        /*00a4*/ 	.word	0x00000220


	//   ....[4]....
        /*00a8*/ 	.word	0x00000240


	//   ....[5]....
        /*00ac*/ 	.word	0x00000250


	//   ....[6]....
        /*00b0*/ 	.word	0x00000270


	//   ....[7]....
        /*00b4*/ 	.word	0x00000280


	//   ....[8]....
        /*00b8*/ 	.word	0x000002a0


	//   ....[9]....
        /*00bc*/ 	.word	0x000002b0


	//----- nvinfo : EIATTR_VRC_CTA_INIT_COUNT
	.align		4
.L_105:
        /*00c0*/ 	.byte	0x02, 0x4a
	.zero		1
	.zero		1


	//----- nvinfo : EIATTR_EXIT_INSTR_OFFSETS
	.align		4
        /*00c4*/ 	.byte	0x04, 0x1c
        /*00c6*/ 	.short	(.L_107 - .L_106)


	//   ....[0]....
.L_106:
        /*00c8*/ 	.word	0x00000040


	//   ....[1]....
        /*00cc*/ 	.word	0x000002c0


	//   ....[2]....
        /*00d0*/ 	.word	0x00000350


	//   ....[3]....
        /*00d4*/ 	.word	0x00000910


	//----- nvinfo : EIATTR_CRS_STACK_SIZE
	.align		4
.L_107:
        /*00d8*/ 	.byte	0x04, 0x1e
        /*00da*/ 	.short	(.L_109 - .L_108)
.L_108:
        /*00dc*/ 	.word	0x00000000


	//----- nvinfo : EIATTR_CBANK_PARAM_SIZE
	.align		4
.L_109:
        /*00e0*/ 	.byte	0x03, 0x19
        /*00e2*/ 	.short	0x0020


	//----- nvinfo : EIATTR_PARAM_CBANK
	.align		4
        /*00e4*/ 	.byte	0x04, 0x0a
        /*00e6*/ 	.short	(.L_111 - .L_110)
	.align		4
.L_110:
        /*00e8*/ 	.word	index@(.nv.constant0._Z18matVecMulMultiWarpPdS_S_ii)
        /*00ec*/ 	.short	0x0380
        /*00ee*/ 	.short	0x0020


	//----- nvinfo : EIATTR_SW_WAR
	.align		4
.L_111:
        /*00f0*/ 	.byte	0x04, 0x36
        /*00f2*/ 	.short	(.L_113 - .L_112)
.L_112:
        /*00f4*/ 	.word	0x00000008
.L_113:


//--------------------- .nv.callgraph             --------------------------
	.section	.nv.callgraph,"",@"SHT_CUDA_CALLGRAPH"
	.align	4
	.sectionentsize	8
	.align		4
        /*0000*/ 	.word	0x00000000
	.align		4
        /*0004*/ 	.word	0xffffffff
	.align		4
        /*0008*/ 	.word	0x00000000
	.align		4
        /*000c*/ 	.word	0xfffffffe
	.align		4
        /*0010*/ 	.word	0x00000000
	.align		4
        /*0014*/ 	.word	0xfffffffd
	.align		4
        /*0018*/ 	.word	0x00000000
	.align		4
        /*001c*/ 	.word	0xfffffffc


//--------------------- .text._Z15matVecMulNoWarpPdS_S_ii --------------------------
	.section	.text._Z15matVecMulNoWarpPdS_S_ii,"ax",@progbits
	.align	128
        .global         _Z15matVecMulNoWarpPdS_S_ii
        .type           _Z15matVecMulNoWarpPdS_S_ii,@function
        .size           _Z15matVecMulNoWarpPdS_S_ii,(.L_x_22 - _Z15matVecMulNoWarpPdS_S_ii)
        .other          _Z15matVecMulNoWarpPdS_S_ii,@"STO_CUDA_ENTRY STV_DEFAULT"
_Z15matVecMulNoWarpPdS_S_ii:
.text._Z15matVecMulNoWarpPdS_S_ii:
[----:B------:R-:W-:Y:S01]  /*0000*/  LDC R1, c[0x0][0x37c] ;  /* 0x0000df00ff017b82 */ /* 0x000fe20000000800 */
[----:B------:R-:W0:Y:S01]  /*0010*/  S2R R0, SR_TID.X ;  /* 0x0000000000007919 */ /* 0x000e220000002100 */
[----:B------:R-:W0:Y:S02]  /*0020*/  LDCU UR4, c[0x0][0x398] ;  /* 0x00007300ff0477ac */ /* 0x000e240008000800 */
[----:B0-----:R-:W-:-:S13]  /*0030*/  ISETP.GE.U32.AND P0, PT, R0, UR4, PT ;  /* 0x0000000400007c0c */ /* 0x001fda000bf06070 */
[----:B------:R-:W-:Y:S05]  /*0040*/  @P0 EXIT ;  /* 0x000000000000094d */ /* 0x000fea0003800000 */
[----:B------:R-:W0:Y:S01]  /*0050*/  LDCU UR6, c[0x0][0x39c] ;  /* 0x00007380ff0677ac */ /* 0x000e220008000800 */
[----:B------:R-:W-:Y:S01]  /*0060*/  CS2R R12, SRZ ;  /* 0x00000000000c7805 */ /* 0x000fe2000001ff00 */
[----:B------:R-:W1:Y:S01]  /*0070*/  LDCU.64 UR10, c[0x0][0x358] ;  /* 0x00006b00ff0a77ac */ /* 0x000e620008000a00 */
[----:B0-----:R-:W-:-:S09]  /*0080*/  UISETP.GE.AND UP0, UPT, UR6, 0x1, UPT ;  /* 0x000000010600788c */ /* 0x001fd2000bf06270 */
[----:B-1----:R-:W-:Y:S05]  /*0090*/  BRA.U !UP0, `(.L_x_0) ;  /* 0x0000000908987547 */ /* 0x002fea000b800000 */
[----:B------:R-:W-:Y:S01]  /*00a0*/  UISETP.GE.U32.AND UP1, UPT, UR6, 0x10, UPT ;  /* 0x000000100600788c */ /* 0x000fe2000bf26070 */
[----:B------:R-:W-:Y:S01]  /*00b0*/  IMAD.MOV.U32 R21, RZ, RZ, RZ ;  /* 0x000000ffff157224 */ /* 0x000fe200078e00ff */
[----:B------:R-:W-:Y:S02]  /*00c0*/  ULOP3.LUT UR7, UR6, 0xf, URZ, 0xc0, !UPT ;  /* 0x0000000f06077892 */ /* 0x000fe4000f8ec0ff */
[----:B------:R-:W-:Y:S01]  /*00d0*/  IMAD.WIDE.U32 R4, R0, UR6, RZ ;  /* 0x0000000600047c25 */ /* 0x000fe2000f8e00ff */
[----:B------:R-:W-:Y:S01]  /*00e0*/  CS2R R12, SRZ ;  /* 0x00000000000c7805 */ /* 0x000fe2000001ff00 */
[----:B------:R-:W-:-:S03]  /*00f0*/  UISETP.NE.AND UP0, UPT, UR7, URZ, UPT ;  /* 0x000000ff0700728c */ /* 0x000fc6000bf05270 */
[----:B------:R-:W-:Y:S08]  /*0100*/  BRA.U !UP1, `(.L_x_1) ;  /* 0x0000000509207547 */ /* 0x000ff0000b800000 */
[----:B------:R-:W0:Y:S01]  /*0110*/  LDCU.128 UR12, c[0x0][0x380] ;  /* 0x00007000ff0c77ac */ /* 0x000e220008000c00 */
[----:B------:R-:W-:Y:S01]  /*0120*/  CS2R R12, SRZ ;  /* 0x00000000000c7805 */ /* 0x000fe2000001ff00 */
[----:B------:R-:W-:-:S04]  /*0130*/  ULOP3.LUT UR8, UR6, 0x7ffffff0, URZ, 0xc0, !UPT ;  /* 0x7ffffff006087892 */ /* 0x000fc8000f8ec0ff */
[----:B------:R-:W-:Y:S02]  /*0140*/  UIADD3 UR9, UPT, UPT, -UR8, URZ, URZ ;  /* 0x000000ff08097290 */ /* 0x000fe4000fffe1ff */
[----:B------:R-:W-:Y:S01]  /*0150*/  IMAD.U32 R21, RZ, RZ, UR8 ;  /* 0x00000008ff157e24 */ /* 0x000fe2000f8e00ff */
[----:B0-----:R-:W-:Y:S01]  /*0160*/  UIADD3 UR4, UP1, UPT, UR14, 0x40, URZ ;  /* 0x000000400e047890 */ /* 0x001fe2000ff3e0ff */
[----:B------:R-:W-:-:S03]  /*0170*/  LEA R14, P0, R4, UR12, 0x3 ;  /* 0x0000000c040e7c11 */ /* 0x000fc6000f8018ff */
[----:B------:R-:W-:Y:S01]  /*0180*/  UIADD3.X UR5, UPT, UPT, URZ, UR15, URZ, UP1, !UPT ;  /* 0x0000000fff057290 */ /* 0x000fe20008ffe4ff */
[----:B------:R-:W-:Y:S01]  /*0190*/  LEA.HI.X R15, R4, UR13, R5, 0x3, P0 ;  /* 0x0000000d040f7c11 */ /* 0x000fe200080f1c05 */
[----:B------:R-:W-:Y:S01]  /*01a0*/  IMAD.U32 R8, RZ, RZ, UR4 ;  /* 0x00000004ff087e24 */ /* 0x000fe2000f8e00ff */
[----:B------:R-:W-:-:S03]  /*01b0*/  IADD3 R14, P0, PT, R14, 0x40, RZ ;  /* 0x000000400e0e7810 */ /* 0x000fc60007f1e0ff */
[----:B------:R-:W-:Y:S02]  /*01c0*/  MOV R9, UR5 ;  /* 0x0000000500097c02 */ /* 0x000fe40008000f00 */
[----:B------:R-:W-:-:S08]  /*01d0*/  IMAD.X R15, RZ, RZ, R15, P0 ;  /* 0x000000ffff0f7224 */ /* 0x000fd000000e060f */
.L_x_2:
[----:B------:R-:W-:Y:S01]  /*01e0*/  IMAD.MOV.U32 R2, RZ, RZ, R14 ;  /* 0x000000ffff027224 */ /* 0x000fe200078e000e */
[----:B------:R-:W-:Y:S01]  /*01f0*/  MOV R11, R9 ;  /* 0x00000009000b7202 */ /* 0x000fe20000000f00 */
[----:B------:R-:W-:Y:S02]  /*0200*/  IMAD.MOV.U32 R3, RZ, RZ, R15 ;  /* 0x000000ffff037224 */ /* 0x000fe400078e000f */
[----:B------:R-:W-:-:S03]  /*0210*/  IMAD.MOV.U32 R10, RZ, RZ, R8 ;  /* 0x000000ffff0a7224 */ /* 0x000fc600078e0008 */
[----:B------:R-:W2:Y:S04]  /*0220*/  LDG.E.64 R14, desc[UR10][R2.64+-0x40] ;  /* 0xffffc00a020e7981 */ /* 0x000ea8000c1e1b00 */
[----:B------:R-:W2:Y:S04]  /*0230*/  LDG.E.64 R26, desc[UR10][R10.64+-0x40] ;  /* 0xffffc00a0a1a7981 */ /* 0x000ea8000c1e1b00 */
[----:B------:R-:W3:Y:S04]  /*0240*/  LDG.E.64 R6, desc[UR10][R2.64+-0x38] ;  /* 0xffffc80a02067981 */ /* 0x000ee8000c1e1b00 */
[----:B------:R-:W3:Y:S04]  /*0250*/  LDG.E.64 R8, desc[UR10][R10.64+-0x38] ;  /* 0xffffc80a0a087981 */ /* 0x000ee8000c1e1b00 */
[----:B------:R-:W4:Y:S04]  /*0260*/  LDG.E.64 R22, desc[UR10][R2.64+-0x30] ;  /* 0xffffd00a02167981 */ /* 0x000f28000c1e1b00 */
[----:B------:R-:W4:Y:S04]  /*0270*/  LDG.E.64 R24, desc[UR10][R10.64+-0x30] ;  /* 0xffffd00a0a187981 */ /* 0x000f28000c1e1b00 */
[----:B------:R-:W5:Y:S04]  /*0280*/  LDG.E.64 R16, desc[UR10][R2.64+-0x28] ;  /* 0xffffd80a02107981 */ /* 0x000f68000c1e1b00 */
[----:B------:R-:W5:Y:S01]  /*0290*/  LDG.E.64 R18, desc[UR10][R10.64+-0x28] ;  /* 0xffffd80a0a127981 */ /* 0x000f62000c1e1b00 */
[----:B--2---:R-:W-:-:S03]  /*02a0*/  DFMA R26, R14, R26, R12 ;  /* 0x0000001a0e1a722b */ /* 0x004fc6000000000c */
[----:B------:R-:W2:Y:S04]  /*02b0*/  LDG.E.64 R12, desc[UR10][R2.64+-0x20] ;  /* 0xffffe00a020c7981 */ /* 0x000ea8000c1e1b00 */
[----:B------:R-:W2:Y:S01]  /*02c0*/  LDG.E.64 R14, desc[UR10][R10.64+-0x20] ;  /* 0xffffe00a0a0e7981 */ /* 0x000ea2000c1e1b00 */
[----:B---3--:R-:W-:-:S03]  /*02d0*/  DFMA R26, R6, R8, R26 ;  /* 0x00000008061a722b */ /* 0x008fc6000000001a */
[----:B------:R-:W3:Y:S04]  /*02e0*/  LDG.E.64 R6, desc[UR10][R2.64+-0x18] ;  /* 0xffffe80a02067981 */ /* 0x000ee8000c1e1b00 */
[----:B------:R-:W3:Y:S01]  /*02f0*/  LDG.E.64 R8, desc[UR10][R10.64+-0x18] ;  /* 0xffffe80a0a087981 */ /* 0x000ee2000c1e1b00 */
[----:B----4-:R-:W-:-:S03]  /*0300*/  DFMA R26, R22, R24, R26 ;  /* 0x00000018161a722b */ /* 0x010fc6000000001a */
[----:B------:R-:W4:Y:S04]  /*0310*/  LDG.E.64 R22, desc[UR10][R2.64+-0x10] ;  /* 0xfffff00a02167981 */ /* 0x000f28000c1e1b00 */
[----:B------:R-:W4:Y:S01]  /*0320*/  LDG.E.64 R24, desc[UR10][R10.64+-0x10] ;  /* 0xfffff00a0a187981 */ /* 0x000f22000c1e1b00 */
[----:B-----5:R-:W-:-:S03]  /*0330*/  DFMA R26, R16, R18, R26 ;  /* 0x00000012101a722b */ /* 0x020fc6000000001a */
        /* <DEDUP_REMOVED lines=26> */
[----:B------:R-:W-:-:S04]  /*04e0*/  UIADD3 UR9, UPT, UPT, UR9, 0x10, URZ ;  /* 0x0000001009097890 */ /* 0x000fc8000fffe0ff */
[----:B------:R-:W-:Y:S01]  /*04f0*/  UISETP.NE.AND UP1, UPT, UR9, URZ, UPT ;  /* 0x000000ff0900728c */ /* 0x000fe2000bf25270 */
[----:B--2---:R-:W-:Y:S01]  /*0500*/  DFMA R12, R12, R14, R26 ;  /* 0x0000000e0c0c722b */ /* 0x004fe2000000001a */
[----:B------:R-:W-:-:S05]  /*0510*/  IADD3 R14, P0, PT, R2, 0x80, RZ ;  /* 0x00000080020e7810 */ /* 0x000fca0007f1e0ff */
[----:B------:R-:W-:Y:S02]  /*0520*/  IMAD.X R15, RZ, RZ, R3, P0 ;  /* 0x000000ffff0f7224 */ /* 0x000fe400000e0603 */
[----:B---3--:R-:W-:Y:S01]  /*0530*/  DFMA R6, R6, R8, R12 ;  /* 0x000000080606722b */ /* 0x008fe2000000000c */
[----:B------:R-:W-:-:S05]  /*0540*/  IADD3 R8, P1, PT, R10, 0x80, RZ ;  /* 0x000000800a087810 */ /* 0x000fca0007f3e0ff */
[----:B------:R-:W-:Y:S02]  /*0550*/  IMAD.X R9, RZ, RZ, R11, P1 ;  /* 0x000000ffff097224 */ /* 0x000fe400008e060b */
[----:B----4-:R-:W-:-:S08]  /*0560*/  DFMA R6, R22, R24, R6 ;  /* 0x000000181606722b */ /* 0x010fd00000000006 */
[----:B-----5:R-:W-:Y:S01]  /*0570*/  DFMA R12, R18, R16, R6 ;  /* 0x00000010120c722b */ /* 0x020fe20000000006 */
[----:B------:R-:W-:Y:S10]  /*0580*/  BRA.U UP1, `(.L_x_2) ;  /* 0xfffffffd01147547 */ /* 0x000ff4000b83ffff */
.L_x_1:
[----:B------:R-:W-:Y:S05]  /*0590*/  BRA.U !UP0, `(.L_x_0) ;  /* 0x0000000508587547 */ /* 0x000fea000b800000 */
[----:B------:R-:W-:Y:S02]  /*05a0*/  UISETP.GE.U32.AND UP0, UPT, UR7, 0x8, UPT ;  /* 0x000000080700788c */ /* 0x000fe4000bf06070 */
[----:B------:R-:W-:-:S04]  /*05b0*/  ULOP3.LUT UR5, UR6, 0x7, URZ, 0xc0, !UPT ;  /* 0x0000000706057892 */ /* 0x000fc8000f8ec0ff */
[----:B------:R-:W-:-:S03]  /*05c0*/  UISETP.NE.AND UP1, UPT, UR5, URZ, UPT ;  /* 0x000000ff0500728c */ /* 0x000fc6000bf25270 */
[----:B------:R-:W-:Y:S08]  /*05d0*/  BRA.U !UP0, `(.L_x_3) ;  /* 0x0000000108807547 */ /* 0x000ff0000b800000 */
[----:B------:R-:W0:Y:S01]  /*05e0*/  LDC.64 R6, c[0x0][0x388] ;  /* 0x0000e200ff067b82 */ /* 0x000e220000000a00 */
[----:B------:R-:W1:Y:S01]  /*05f0*/  LDCU.64 UR8, c[0x0][0x380] ;  /* 0x00007000ff0877ac */ /* 0x000e620008000a00 */
[----:B------:R-:W-:-:S05]  /*0600*/  IADD3 R3, P0, PT, R4, R21, RZ ;  /* 0x0000001504037210 */ /* 0x000fca0007f1e0ff */
[----:B------:R-:W-:Y:S01]  /*0610*/  IMAD.X R8, RZ, RZ, R5, P0 ;  /* 0x000000ffff087224 */ /* 0x000fe200000e0605 */
[----:B-1----:R-:W-:-:S04]  /*0620*/  LEA R2, P0, R3, UR8, 0x3 ;  /* 0x0000000803027c11 */ /* 0x002fc8000f8018ff */
[----:B------:R-:W-:Y:S01]  /*0630*/  LEA.HI.X R3, R3, UR9, R8, 0x3, P0 ;  /* 0x0000000903037c11 */ /* 0x000fe200080f1c08 */
[----:B0-----:R-:W-:-:S04]  /*0640*/  IMAD.WIDE.U32 R6, R21, 0x8, R6 ;  /* 0x0000000815067825 */ /* 0x001fc800078e0006 */
[----:B------:R-:W2:Y:S04]  /*0650*/  LDG.E.64 R14, desc[UR10][R2.64] ;  /* 0x0000000a020e7981 */ /* 0x000ea8000c1e1b00 */
[----:B------:R-:W2:Y:S04]  /*0660*/  LDG.E.64 R26, desc[UR10][R6.64] ;  /* 0x0000000a061a7981 */ /* 0x000ea8000c1e1b00 */
[----:B------:R-:W3:Y:S04]  /*0670*/  LDG.E.64 R16, desc[UR10][R6.64+0x8] ;  /* 0x0000080a06107981 */ /* 0x000ee8000c1e1b00 */
[----:B------:R-:W3:Y:S04]  /*0680*/  LDG.E.64 R18, desc[UR10][R2.64+0x8] ;  /* 0x0000080a02127981 */ /* 0x000ee8000c1e1b00 */
[----:B------:R-:W4:Y:S04]  /*0690*/  LDG.E.64 R22, desc[UR10][R6.64+0x10] ;  /* 0x0000100a06167981 */ /* 0x000f28000c1e1b00 */
[----:B------:R-:W4:Y:S04]  /*06a0*/  LDG.E.64 R24, desc[UR10][R2.64+0x10] ;  /* 0x0000100a02187981 */ /* 0x000f28000c1e1b00 */
[----:B------:R-:W5:Y:S04]  /*06b0*/  LDG.E.64 R10, desc[UR10][R6.64+0x18] ;  /* 0x0000180a060a7981 */ /* 0x000f68000c1e1b00 */
        /* <DEDUP_REMOVED lines=10> */
[----:B------:R-:W4:Y:S04]  /*0760*/  LDG.E.64 R24, desc[UR10][R2.64+0x30] ;  /* 0x0000300a02187981 */ /* 0x000f28000c1e1b00 */
[----:B------:R-:W4:Y:S01]  /*0770*/  LDG.E.64 R2, desc[UR10][R2.64+0x38] ;  /* 0x0000380a02027981 */ /* 0x000f22000c1e1b00 */
[----:B-----5:R-:W-:Y:S01]  /*0780*/  DFMA R8, R8, R10, R22 ;  /* 0x0000000a0808722b */ /* 0x020fe20000000016 */
[----:B------:R-:W-:-:S07]  /*0790*/  IADD3 R21, PT, PT, R21, 0x8, RZ ;  /* 0x0000000815157810 */ /* 0x000fce0007ffe0ff */
[----:B--2---:R-:W-:-:S08]  /*07a0*/  DFMA R8, R14, R12, R8 ;  /* 0x0000000c0e08722b */ /* 0x004fd00000000008 */
[----:B---3--:R-:W-:-:S08]  /*07b0*/  DFMA R8, R18, R16, R8 ;  /* 0x000000101208722b */ /* 0x008fd00000000008 */
[----:B----4-:R-:W-:-:S08]  /*07c0*/  DFMA R8, R24, R26, R8 ;  /* 0x0000001a1808722b */ /* 0x010fd00000000008 */
[----:B------:R-:W-:-:S11]  /*07d0*/  DFMA R12, R2, R28, R8 ;  /* 0x0000001c020c722b */ /* 0x000fd60000000008 */
.L_x_3:
        /* <DEDUP_REMOVED lines=20> */
[----:B------:R-:W-:Y:S01]  /*0920*/  VIADD R21, R21, 0x4 ;  /* 0x0000000415157836 */ /* 0x000fe20000000000 */
[----:B--2---:R-:W-:-:S08]  /*0930*/  DFMA R22, R22, R26, R12 ;  /* 0x0000001a1616722b */ /* 0x004fd0000000000c */
[----:B---3--:R-:W-:-:S08]  /*0940*/  DFMA R8, R8, R10, R22 ;  /* 0x0000000a0808722b */ /* 0x008fd00000000016 */
[----:B----4-:R-:W-:-:S08]  /*0950*/  DFMA R2, R2, R6, R8 ;  /* 0x000000060202722b */ /* 0x010fd00000000008 */
[----:B-----5:R-:W-:-:S11]  /*0960*/  DFMA R12, R16, R14, R2 ;  /* 0x0000000e100c722b */ /* 0x020fd60000000002 */
.L_x_4:
[----:B------:R-:W-:Y:S05]  /*0970*/  BRA.U !UP1, `(.L_x_0) ;  /* 0x0000000109607547 */ /* 0x000fea000b800000 */
[----:B------:R-:W0:Y:S01]  /*0980*/  LDC.64 R2, c[0x0][0x388] ;  /* 0x0000e200ff027b82 */ /* 0x000e220000000a00 */
[----:B------:R-:W1:Y:S01]  /*0990*/  LDCU.64 UR6, c[0x0][0x380] ;  /* 0x00007000ff0677ac */ /* 0x000e620008000a00 */
[----:B------:R-:W-:Y:S01]  /*09a0*/  IADD3 R7, P0, PT, R4, R21, RZ ;  /* 0x0000001504077210 */ /* 0x000fe20007f1e0ff */
[----:B------:R-:W-:-:S04]  /*09b0*/  UIADD3 UR4, UPT, UPT, -UR4, URZ, URZ ;  /* 0x000000ff04047290 */ /* 0x000fc8000fffe1ff */
[----:B------:R-:W-:Y:S01]  /*09c0*/  IMAD.X R4, RZ, RZ, R5, P0 ;  /* 0x000000ffff047224 */ /* 0x000fe200000e0605 */
[----:B-1----:R-:W-:-:S04]  /*09d0*/  LEA R6, P0, R7, UR6, 0x3 ;  /* 0x0000000607067c11 */ /* 0x002fc8000f8018ff */
[----:B------:R-:W-:Y:S01]  /*09e0*/  LEA.HI.X R7, R7, UR7, R4, 0x3, P0 ;  /* 0x0000000707077c11 */ /* 0x000fe200080f1c04 */
[----:B0-----:R-:W-:-:S04]  /*09f0*/  IMAD.WIDE.U32 R2, R21, 0x8, R2 ;  /* 0x0000000815027825 */ /* 0x001fc800078e0002 */
[----:B------:R-:W-:Y:S01]  /*0a00*/  IMAD.MOV.U32 R9, RZ, RZ, R3 ;  /* 0x000000ffff097224 */ /* 0x000fe200078e0003 */
[----:B------:R-:W-:-:S07]  /*0a10*/  MOV R8, R2 ;  /* 0x0000000200087202 */ /* 0x000fce0000000f00 */
.L_x_5:
[----:B------:R-:W-:Y:S01]  /*0a20*/  IMAD.MOV.U32 R2, RZ, RZ, R6 ;  /* 0x000000ffff027224 */ /* 0x000fe200078e0006 */
[----:B------:R-:W-:Y:S01]  /*0a30*/  MOV R3, R7 ;  /* 0x0000000700037202 */ /* 0x000fe20000000f00 */
[----:B------:R-:W-:Y:S02]  /*0a40*/  IMAD.MOV.U32 R4, RZ, RZ, R8 ;  /* 0x000000ffff047224 */ /* 0x000fe400078e0008 */
[----:B------:R-:W-:-:S03]  /*0a50*/  IMAD.MOV.U32 R5, RZ, RZ, R9 ;  /* 0x000000ffff057224 */ /* 0x000fc600078e0009 */
[----:B------:R-:W2:Y:S04]  /*0a60*/  LDG.E.64 R2, desc[UR10][R2.64] ;  /* 0x0000000a02027981 */ /* 0x000ea8000c1e1b00 */
[----:B------:R-:W2:Y:S01]  /*0a70*/  LDG.E.64 R4, desc[UR10][R4.64] ;  /* 0x0000000a04047981 */ /* 0x000ea2000c1e1b00 */
[----:B------:R-:W-:Y:S01]  /*0a80*/  UIADD3 UR4, UPT, UPT, UR4, 0x1, URZ ;  /* 0x0000000104047890 */ /* 0x000fe2000fffe0ff */
[----:B------:R-:W-:Y:S02]  /*0a90*/  IADD3 R6, P1, PT, R6, 0x8, RZ ;  /* 0x0000000806067810 */ /* 0x000fe40007f3e0ff */
[----:B------:R-:W-:Y:S01]  /*0aa0*/  IADD3 R8, P0, PT, R8, 0x8, RZ ;  /* 0x0000000808087810 */ /* 0x000fe20007f1e0ff */
[----:B------:R-:W-:Y:S02]  /*0ab0*/  UISETP.NE.AND UP0, UPT, UR4, URZ, UPT ;  /* 0x000000ff0400728c */ /* 0x000fe4000bf05270 */
[----:B------:R-:W-:Y:S01]  /*0ac0*/  IMAD.X R7, RZ, RZ, R7, P1 ;  /* 0x000000ffff077224 */ /* 0x000fe200008e0607 */
[----:B------:R-:W-:Y:S01]  /*0ad0*/  IADD3.X R9, PT, PT, RZ, R9, RZ, P0, !PT ;  /* 0x00000009ff097210 */ /* 0x000fe200007fe4ff */
[----:B--2---:R-:W-:-:S05]  /*0ae0*/  DFMA R12, R2, R4, R12 ;  /* 0x00000004020c722b */ /* 0x004fca000000000c */
[----:B------:R-:W-:Y:S06]  /*0af0*/  BRA.U UP0, `(.L_x_5) ;  /* 0xfffffffd00c87547 */ /* 0x000fec000b83ffff */
.L_x_0:
[----:B------:R-:W0:Y:S02]  /*0b00*/  LDC.64 R2, c[0x0][0x390] ;  /* 0x0000e400ff027b82 */ /* 0x000e240000000a00 */
[----:B0-----:R-:W-:-:S05]  /*0b10*/  IMAD.WIDE.U32 R2, R0, 0x8, R2 ;  /* 0x0000000800027825 */ /* 0x001fca00078e0002 */
[----:B------:R-:W-:Y:S01]  /*0b20*/  STG.E.64 desc[UR10][R2.64], R12 ;  /* 0x0000000c02007986 */ /* 0x000fe2000c101b0a */
[----:B------:R-:W-:Y:S05]  /*0b30*/  EXIT ;  /* 0x000000000000794d */ /* 0x000fea0003800000 */
.L_x_6:
[----:B------:R-:W-:-:S00]  /*0b40*/  BRA `(.L_x_6) ;  /* 0xfffffffc00fc7947 */ /* 0x000fc0000383ffff */
[----:B------:R-:W-:-:S00]  /*0b50*/  NOP ;  /* 0x0000000000007918 */ /* 0x000fc00000000000 */
        /* <DEDUP_REMOVED lines=10> */
.L_x_22:


//--------------------- .text._Z16matVecMulOneWarpPdS_S_ii --------------------------
	.section	.text._Z16matVecMulOneWarpPdS_S_ii,"ax",@progbits
	.align	128
        .global         _Z16matVecMulOneWarpPdS_S_ii
        .type           _Z16matVecMulOneWarpPdS_S_ii,@function
        .size           _Z16matVecMulOneWarpPdS_S_ii,(.L_x_23 - _Z16matVecMulOneWarpPdS_S_ii)
        .other          _Z16matVecMulOneWarpPdS_S_ii,@"STO_CUDA_ENTRY STV_DEFAULT"
_Z16matVecMulOneWarpPdS_S_ii:
.text._Z16matVecMulOneWarpPdS_S_ii:
[----:B------:R-:W-:Y:S08]  /*0000*/  LDC R1, c[0x0][0x37c] ;  /* 0x0000df00ff017b82 */ /* 0x000ff00000000800 */
[----:B------:R-:W0:Y:S08]  /*0010*/  S2UR UR6, SR_CTAID.X ;  /* 0x00000000000679c3 */ /* 0x000e300000002500 */
[----:B------:R-:W0:Y:S02]  /*0020*/  LDC R0, c[0x0][0x398] ;  /* 0x0000e600ff007b82 */ /* 0x000e240000000800 */
[----:B0-----:R-:W-:-:S13]  /*0030*/  ISETP.LE.U32.AND P0, PT, R0, UR6, PT ;  /* 0x0000000600007c0c */ /* 0x001fda000bf03070 */
[----:B------:R-:W-:Y:S05]  /*0040*/  @P0 EXIT ;  /* 0x000000000000094d */ /* 0x000fea0003800000 */
[----:B------:R-:W0:Y:S01]  /*0050*/  S2R R0, SR_TID.X ;  /* 0x0000000000007919 */ /* 0x000e220000002100 */
[----:B------:R-:W1:Y:S01]  /*0060*/  LDCU.64 UR8, c[0x0][0x358] ;  /* 0x00006b00ff0877ac */ /* 0x000e620008000a00 */
[----:B------:R-:W-:Y:S01]  /*0070*/  BSSY.RECONVERGENT B0, `(.L_x_7) ;  /* 0x0000013000007945 */ /* 0x000fe20003800200 */
[----:B------:R-:W-:Y:S02]  /*0080*/  CS2R R2, SRZ ;  /* 0x0000000000027805 */ /* 0x000fe4000001ff00 */
[----:B0-----:R-:W-:-:S04]  /*0090*/  LOP3.LUT R4, R0, 0x1f, RZ, 0xc0, !PT ;  /* 0x0000001f00047812 */ /* 0x001fc800078ec0ff */
[----:B------:R-:W-:-:S13]  /*00a0*/  ISETP.GT.U32.AND P0, PT, R4, 0xf, PT ;  /* 0x0000000f0400780c */ /* 0x000fda0003f04070 */
[----:B-1----:R-:W-:Y:S05]  /*00b0*/  @P0 BRA `(.L_x_8) ;  /* 0x0000000000380947 */ /* 0x002fea0003800000 */
[----:B------:R-:W0:Y:S01]  /*00c0*/  LDC R3, c[0x0][0x39c] ;  /* 0x0000e700ff037b82 */ /* 0x000e220000000800 */
[----:B------:R-:W1:Y:S01]  /*00d0*/  LDCU.64 UR4, c[0x0][0x380] ;  /* 0x00007000ff0477ac */ /* 0x000e620008000a00 */
[----:B------:R-:W-:-:S06]  /*00e0*/  IMAD.MOV.U32 R5, RZ, RZ, RZ ;  /* 0x000000ffff057224 */ /* 0x000fcc00078e00ff */
[----:B------:R-:W2:Y:S01]  /*00f0*/  LDC.64 R8, c[0x0][0x388] ;  /* 0x0000e200ff087b82 */ /* 0x000ea20000000a00 */
[----:B0-----:R-:W-:Y:S01]  /*0100*/  SHF.R.S32.HI R6, RZ, 0x1f, R3 ;  /* 0x0000001fff067819 */ /* 0x001fe20000011403 */
[----:B------:R-:W-:-:S04]  /*0110*/  IMAD.WIDE.U32 R2, R3, UR6, R4 ;  /* 0x0000000603027c25 */ /* 0x000fc8000f8e0004 */
[----:B------:R-:W-:Y:S01]  /*0120*/  IMAD R5, R6, UR6, RZ ;  /* 0x0000000606057c24 */ /* 0x000fe2000f8e02ff */
[----:B-1----:R-:W-:-:S03]  /*0130*/  LEA R6, P0, R2, UR4, 0x3 ;  /* 0x0000000402067c11 */ /* 0x002fc6000f8018ff */
[----:B------:R-:W-:Y:S02]  /*0140*/  IMAD.IADD R3, R3, 0x1, R5 ;  /* 0x0000000103037824 */ /* 0x000fe400078e0205 */
[----:B--2---:R-:W-:-:S03]  /*0150*/  IMAD.WIDE.U32 R4, R4, 0x8, R8 ;  /* 0x0000000804047825 */ /* 0x004fc600078e0008 */
[----:B------:R-:W-:-:S03]  /*0160*/  LEA.HI.X R7, R2, UR5, R3, 0x3, P0 ;  /* 0x0000000502077c11 */ /* 0x000fc600080f1c03 */
[----:B------:R-:W2:Y:S04]  /*0170*/  LDG.E.64 R4, desc[UR8][R4.64] ;  /* 0x0000000804047981 */ /* 0x000ea8000c1e1b00 */
[----:B------:R-:W2:Y:S02]  /*0180*/  LDG.E.64 R2, desc[UR8][R6.64] ;  /* 0x0000000806027981 */ /* 0x000ea4000c1e1b00 */
[----:B--2---:R-:W-:-:S11]  /*0190*/  DFMA R2, R2, R4, RZ ;  /* 0x000000040202722b */ /* 0x004fd600000000ff */
.L_x_8:
[----:B------:R-:W-:Y:S05]  /*01a0*/  BSYNC.RECONVERGENT B0 ;  /* 0x0000000000007941 */ /* 0x000fea0003800200 */
.L_x_7:
[----:B------:R-:W-:Y:S01]  /*01b0*/  SHFL.DOWN PT, R5, R3, 0x10, 0x1f ;  /* 0x0a001f0003057f89 */ /* 0x000fe200000e0000 */
[----:B------:R-:W-:Y:S01]  /*01c0*/  BAR.SYNC.DEFER_BLOCKING 0x0 ;  /* 0x0000000000007b1d */ /* 0x000fe20000010000 */
[----:B------:R-:W-:-:S05]  /*01d0*/  ISETP.NE.AND P0, PT, R0, RZ, PT ;  /* 0x000000ff0000720c */ /* 0x000fca0003f05270 */
[----:B------:R-:W0:Y:S02]  /*01e0*/  SHFL.DOWN PT, R4, R2, 0x10, 0x1f ;  /* 0x0a001f0002047f89 */ /* 0x000e2400000e0000 */
[----:B0-----:R-:W-:-:S07]  /*01f0*/  DADD R4, R4, R2 ;  /* 0x0000000004047229 */ /* 0x001fce0000000002 */
[----:B------:R-:W-:Y:S04]  /*0200*/  SHFL.DOWN PT, R7, R5, 0x8, 0x1f ;  /* 0x09001f0005077f89 */ /* 0x000fe800000e0000 */
        /* <DEDUP_REMOVED lines=8> */
[----:B------:R0:W1:Y:S04]  /*0290*/  SHFL.DOWN PT, R3, R11, 0x1, 0x1f ;  /* 0x08201f000b037f89 */ /* 0x00006800000e0000 */
[----:B------:R0:W2:Y:S01]  /*02a0*/  SHFL.DOWN PT, R2, R10, 0x1, 0x1f ;  /* 0x08201f000a027f89 */ /* 0x0000a200000e0000 */
[----:B------:R-:W-:Y:S05]  /*02b0*/  @P0 EXIT ;  /* 0x000000000000094d */ /* 0x000fea0003800000 */
[----:B------:R-:W3:Y:S01]  /*02c0*/  LDCU.64 UR4, c[0x0][0x390] ;  /* 0x00007200ff0477ac */ /* 0x000ee20008000a00 */
[----:B012---:R-:W-:Y:S01]  /*02d0*/  DADD R10, R10, R2 ;  /* 0x000000000a0a7229 */ /* 0x007fe20000000002 */
[----:B---3--:R-:W-:-:S04]  /*02e0*/  ULEA UR4, UP0, UR6, UR4, 0x3 ;  /* 0x0000000406047291 */ /* 0x008fc8000f8018ff */
[----:B------:R-:W-:Y:S02]  /*02f0*/  ULEA.HI.X UR5, UR6, UR5, URZ, 0x3, UP0 ;  /* 0x0000000506057291 */ /* 0x000fe400080f1cff */
[----:B------:R-:W-:-:S04]  /*0300*/  IMAD.U32 R2, RZ, RZ, UR4 ;  /* 0x00000004ff027e24 */ /* 0x000fc8000f8e00ff */
[----:B------:R-:W-:-:S05]  /*0310*/  IMAD.U32 R3, RZ, RZ, UR5 ;  /* 0x00000005ff037e24 */ /* 0x000fca000f8e00ff */
[----:B------:R-:W-:Y:S01]  /*0320*/  STG.E.64 desc[UR8][R2.64], R10 ;  /* 0x0000000a02007986 */ /* 0x000fe2000c101b08 */
[----:B------:R-:W-:Y:S05]  /*0330*/  EXIT ;  /* 0x000000000000794d */ /* 0x000fea0003800000 */
.L_x_9:
        /* <DEDUP_REMOVED lines=12> */
.L_x_23:


//--------------------- .text._Z25matVecMulMultiRowOneBlockPdS_S_ii --------------------------
	.section	.text._Z25matVecMulMultiRowOneBlockPdS_S_ii,"ax",@progbits
	.align	128
        .global         _Z25matVecMulMultiRowOneBlockPdS_S_ii
        .type           _Z25matVecMulMultiRowOneBlockPdS_S_ii,@function
        .size           _Z25matVecMulMultiRowOneBlockPdS_S_ii,(.L_x_24 - _Z25matVecMulMultiRowOneBlockPdS_S_ii)
        .other          _Z25matVecMulMultiRowOneBlockPdS_S_ii,@"STO_CUDA_ENTRY STV_DEFAULT"
_Z25matVecMulMultiRowOneBlockPdS_S_ii:
.text._Z25matVecMulMultiRowOneBlockPdS_S_ii:
[----:B------:R-:W-:Y:S01]  /*0000*/  LDC R1, c[0x0][0x37c] ;  /* 0x0000df00ff017b82 */ /* 0x000fe20000000800 */
[----:B------:R-:W0:Y:S07]  /*0010*/  S2R R12, SR_TID.X ;  /* 0x00000000000c7919 */ /* 0x000e2e0000002100 */
[----:B------:R-:W1:Y:S01]  /*0020*/  LDC R0, c[0x0][0x360] ;  /* 0x0000d800ff007b82 */ /* 0x000e620000000800 */
[----:B------:R-:W2:Y:S07]  /*0030*/  LDCU UR5, c[0x0][0x398] ;  /* 0x00007300ff0577ac */ /* 0x000eae0008000800 */
[----:B------:R-:W3:Y:S01]  /*0040*/  S2UR UR4, SR_CTAID.X ;  /* 0x00000000000479c3 */ /* 0x000ee20000002500 */
[----:B-1----:R-:W-:-:S02]  /*0050*/  SHF.R.U32.HI R0, RZ, 0x5, R0 ;  /* 0x00000005ff007819 */ /* 0x002fc40000011600 */
[----:B0-----:R-:W-:-:S05]  /*0060*/  SHF.R.U32.HI R3, RZ, 0x5, R12 ;  /* 0x00000005ff037819 */ /* 0x001fca000001160c */
[----:B---3--:R-:W-:Y:S01]  /*0070*/  IMAD R0, R0, UR4, R3 ;  /* 0x0000000400007c24 */ /* 0x008fe2000f8e0203 */
[----:B--2---:R-:W-:-:S04]  /*0080*/  USHF.R.S32.HI UR4, URZ, 0x1f, UR5 ;  /* 0x0000001fff047899 */ /* 0x004fc80008011405 */
[----:B------:R-:W-:-:S04]  /*0090*/  ISETP.GE.U32.AND P0, PT, R0, UR5, PT ;  /* 0x0000000500007c0c */ /* 0x000fc8000bf06070 */
[----:B------:R-:W-:-:S13]  /*00a0*/  ISETP.GE.U32.AND.EX P0, PT, RZ, UR4, PT, P0 ;  /* 0x00000004ff007c0c */ /* 0x000fda000bf06100 */
[----:B------:R-:W-:Y:S05]  /*00b0*/  @P0 EXIT ;  /* 0x000000000000094d */ /* 0x000fea0003800000 */
[----:B------:R-:W-:Y:S01]  /*00c0*/  LOP3.LUT R4, R12, 0x1f, RZ, 0xc0, !PT ;  /* 0x0000001f0c047812 */ /* 0x000fe200078ec0ff */
[----:B------:R-:W0:Y:S01]  /*00d0*/  LDCU.64 UR4, c[0x0][0x358] ;  /* 0x00006b00ff0477ac */ /* 0x000e220008000a00 */
[----:B------:R-:W-:Y:S01]  /*00e0*/  BSSY.RECONVERGENT B0, `(.L_x_10) ;  /* 0x0000012000007945 */ /* 0x000fe20003800200 */
[----:B------:R-:W-:Y:S02]  /*00f0*/  CS2R R2, SRZ ;  /* 0x0000000000027805 */ /* 0x000fe4000001ff00 */
[----:B------:R-:W-:-:S13]  /*0100*/  ISETP.GT.U32.AND P0, PT, R4, 0xf, PT ;  /* 0x0000000f0400780c */ /* 0x000fda0003f04070 */
[----:B------:R-:W-:Y:S05]  /*0110*/  @P0 BRA `(.L_x_11) ;  /* 0x0000000000380947 */ /* 0x000fea0003800000 */
[----:B------:R-:W1:Y:S01]  /*0120*/  LDCU UR7, c[0x0][0x39c] ;  /* 0x00007380ff0777ac */ /* 0x000e620008000800 */
[----:B------:R-:W2:Y:S01]  /*0130*/  LDC.64 R8, c[0x0][0x388] ;  /* 0x0000e200ff087b82 */ /* 0x000ea20000000a00 */
[----:B------:R-:W-:Y:S01]  /*0140*/  IMAD.MOV.U32 R5, RZ, RZ, RZ ;  /* 0x000000ffff057224 */ /* 0x000fe200078e00ff */
[----:B------:R-:W3:Y:S01]  /*0150*/  LDCU.64 UR8, c[0x0][0x380] ;  /* 0x00007000ff0877ac */ /* 0x000ee20008000a00 */
[----:B-1----:R-:W-:Y:S02]  /*0160*/  USHF.R.S32.HI UR6, URZ, 0x1f, UR7 ;  /* 0x0000001fff067899 */ /* 0x002fe40008011407 */
[----:B------:R-:W-:-:S04]  /*0170*/  IMAD.WIDE.U32 R2, R0, UR7, R4 ;  /* 0x0000000700027c25 */ /* 0x000fc8000f8e0004 */
[----:B------:R-:W-:Y:S01]  /*0180*/  IMAD R5, R0, UR6, RZ ;  /* 0x0000000600057c24 */ /* 0x000fe2000f8e02ff */
[----:B---3--:R-:W-:-:S03]  /*0190*/  LEA R6, P0, R2, UR8, 0x3 ;  /* 0x0000000802067c11 */ /* 0x008fc6000f8018ff */
[----:B------:R-:W-:Y:S02]  /*01a0*/  IMAD.IADD R3, R3, 0x1, R5 ;  /* 0x0000000103037824 */ /* 0x000fe400078e0205 */
[----:B--2---:R-:W-:-:S03]  /*01b0*/  IMAD.WIDE.U32 R4, R4, 0x8, R8 ;  /* 0x0000000804047825 */ /* 0x004fc600078e0008 */
[----:B------:R-:W-:-:S03]  /*01c0*/  LEA.HI.X R7, R2, UR9, R3, 0x3, P0 ;  /* 0x0000000902077c11 */ /* 0x000fc600080f1c03 */
[----:B0-----:R-:W2:Y:S04]  /*01d0*/  LDG.E.64 R4, desc[UR4][R4.64] ;  /* 0x0000000404047981 */ /* 0x001ea8000c1e1b00 */
[----:B------:R-:W2:Y:S02]  /*01e0*/  LDG.E.64 R2, desc[UR4][R6.64] ;  /* 0x0000000406027981 */ /* 0x000ea4000c1e1b00 */
[----:B--2---:R-:W-:-:S11]  /*01f0*/  DFMA R2, R2, R4, RZ ;  /* 0x000000040202722b */ /* 0x004fd600000000ff */
.L_x_11:
[----:B0-----:R-:W-:Y:S05]  /*0200*/  BSYNC.RECONVERGENT B0 ;  /* 0x0000000000007941 */ /* 0x001fea0003800200 */
.L_x_10:
        /* <DEDUP_REMOVED lines=18> */
[----:B-12---:R-:W-:Y:S01]  /*0330*/  DADD R2, R10, R2 ;  /* 0x000000000a027229 */ /* 0x006fe20000000002 */
[----:B---3--:R-:W-:-:S04]  /*0340*/  LEA R4, P0, R0, UR6, 0x3 ;  /* 0x0000000600047c11 */ /* 0x008fc8000f8018ff */
[----:B------:R-:W-:-:S05]  /*0350*/  LEA.HI.X R5, R0, UR7, RZ, 0x3, P0 ;  /* 0x0000000700057c11 */ /* 0x000fca00080f1cff */
[----:B------:R-:W-:Y:S01]  /*0360*/  STG.E.64 desc[UR4][R4.64], R2 ;  /* 0x0000000204007986 */ /* 0x000fe2000c101b04 */
[----:B------:R-:W-:Y:S05]  /*0370*/  EXIT ;  /* 0x000000000000794d */ /* 0x000fea0003800000 */
.L_x_12:
        /* <DEDUP_REMOVED lines=16> */
.L_x_24:


//--------------------- .text._Z18matVecMulMultiWarpPdS_S_ii --------------------------
	.section	.text._Z18matVecMulMultiWarpPdS_S_ii,"ax",@progbits
	.align	128
        .global         _Z18matVecMulMultiWarpPdS_S_ii
        .type           _Z18matVecMulMultiWarpPdS_S_ii,@function
        .size           _Z18matVecMulMultiWarpPdS_S_ii,(.L_x_25 - _Z18matVecMulMultiWarpPdS_S_ii)
        .other          _Z18matVecMulMultiWarpPdS_S_ii,@"STO_CUDA_ENTRY STV_DEFAULT"
_Z18matVecMulMultiWarpPdS_S_ii:
.text._Z18matVecMulMultiWarpPdS_S_ii:
        /* <DEDUP_REMOVED lines=19> */
[----:B-1----:R-:W-:Y:S01]  /*0130*/  LEA R8, P0, R4, UR4, 0x3 ;  /* 0x0000000404087c11 */ /* 0x002fe2000f8018ff */
[----:B--2---:R-:W-:-:S04]  /*0140*/  IMAD.WIDE.U32 R6, R2, 0x8, R6 ;  /* 0x0000000802067825 */ /* 0x004fc800078e0006 */
[----:B------:R-:W-:Y:S02]  /*0150*/  IMAD.IADD R5, R5, 0x1, R9 ;  /* 0x0000000105057824 */ /* 0x000fe400078e0209 */
[----:B------:R-:W2:Y:S03]  /*0160*/  LDG.E.64 R6, desc[UR12][R6.64] ;  /* 0x0000000c06067981 */ /* 0x000ea6000c1e1b00 */
[----:B------:R-:W-:-:S05]  /*0170*/  LEA.HI.X R9, R4, UR5, R5, 0x3, P0 ;  /* 0x0000000504097c11 */ /* 0x000fca00080f1c05 */
[----:B------:R-:W2:Y:S02]  /*0180*/  LDG.E.64 R4, desc[UR12][R8.64] ;  /* 0x0000000c08047981 */ /* 0x000ea4000c1e1b00 */
[----:B--2---:R-:W-:-:S11]  /*0190*/  DFMA R4, R4, R6, RZ ;  /* 0x000000060404722b */ /* 0x004fd600000000ff */
.L_x_14:
[----:B------:R-:W-:Y:S05]  /*01a0*/  BSYNC.RECONVERGENT B0 ;  /* 0x0000000000007941 */ /* 0x000fea0003800200 */
.L_x_13:
[----:B------:R-:W-:Y:S01]  /*01b0*/  SHFL.DOWN PT, R7, R5, 0x10, 0x1f ;  /* 0x0a001f0005077f89 */ /* 0x000fe200000e0000 */
[----:B------:R-:W-:Y:S01]  /*01c0*/  BAR.SYNC.DEFER_BLOCKING 0x0 ;  /* 0x0000000000007b1d */ /* 0x000fe20000010000 */
[----:B------:R-:W-:-:S05]  /*01d0*/  ISETP.NE.AND P0, PT, R2, RZ, PT ;  /* 0x000000ff0200720c */ /* 0x000fca0003f05270 */
[----:B------:R-:W0:Y:S01]  /*01e0*/  LDCU UR11, c[0x0][0x360] ;  /* 0x00006c00ff0b77ac */ /* 0x000e220008000800 */
[----:B------:R-:W1:Y:S02]  /*01f0*/  SHFL.DOWN PT, R6, R4, 0x10, 0x1f ;  /* 0x0a001f0004067f89 */ /* 0x000e6400000e0000 */
[----:B-1----:R-:W-:-:S07]  /*0200*/  DADD R6, R6, R4 ;  /* 0x0000000006067229 */ /* 0x002fce0000000004 */
[----:B------:R-:W-:Y:S04]  /*0210*/  SHFL.DOWN PT, R9, R7, 0x8, 0x1f ;  /* 0x09001f0007097f89 */ /* 0x000fe800000e0000 */
        /* <DEDUP_REMOVED lines=8> */
[----:B------:R1:W2:Y:S04]  /*02a0*/  SHFL.DOWN PT, R3, R13, 0x1, 0x1f ;  /* 0x08201f000d037f89 */ /* 0x0002a800000e0000 */
[----:B------:R1:W3:Y:S01]  /*02b0*/  SHFL.DOWN PT, R2, R12, 0x1, 0x1f ;  /* 0x08201f000c027f89 */ /* 0x0002e200000e0000 */
[----:B0-----:R-:W-:Y:S05]  /*02c0*/  @P0 EXIT ;  /* 0x000000000000094d */ /* 0x001fea0003800000 */
[----:B------:R-:W0:Y:S01]  /*02d0*/  S2UR UR5, SR_CgaCtaId ;  /* 0x00000000000579c3 */ /* 0x000e220000008800 */
[----:B------:R-:W-:Y:S01]  /*02e0*/  ISETP.NE.AND P0, PT, R0, RZ, PT ;  /* 0x000000ff0000720c */ /* 0x000fe20003f05270 */
[----:B------:R-:W-:Y:S01]  /*02f0*/  UMOV UR4, 0x400 ;  /* 0x0000040000047882 */ /* 0x000fe20000000000 */
[----:B------:R-:W-:Y:S01]  /*0300*/  SHF.R.U32.HI R4, RZ, 0x2, R0 ;  /* 0x00000002ff047819 */ /* 0x000fe20000011600 */
[----:B--23--:R-:W-:-:S03]  /*0310*/  DADD R2, R12, R2 ;  /* 0x000000000c027229 */ /* 0x00cfc60000000002 */
[----:B------:R-:W-:Y:S01]  /*0320*/  LOP3.LUT R5, R4, 0xf8, RZ, 0xc0, !PT ;  /* 0x000000f804057812 */ /* 0x000fe200078ec0ff */
[----:B0-----:R-:W-:-:S09]  /*0330*/  ULEA UR5, UR5, UR4, 0x18 ;  /* 0x0000000405057291 */ /* 0x001fd2000f8ec0ff */
[----:B------:R0:W-:Y:S01]  /*0340*/  STS.64 [R5+UR5], R2 ;  /* 0x0000000205007988 */ /* 0x0001e20008000a05 */
[----:B------:R-:W-:Y:S05]  /*0350*/  @P0 EXIT ;  /* 0x000000000000094d */ /* 0x000fea0003800000 */
[----:B------:R-:W-:Y:S01]  /*0360*/  UISETP.GE.U32.AND UP0, UPT, UR11, 0x20, UPT ;  /* 0x000000200b00788c */ /* 0x000fe2000bf06070 */
[----:B------:R-:W-:-:S08]  /*0370*/  CS2R R14, SRZ ;  /* 0x00000000000e7805 */ /* 0x000fd0000001ff00 */
[----:B------:R-:W-:Y:S05]  /*0380*/  BRA.U !UP0, `(.L_x_15) ;  /* 0x0000000508487547 */ /* 0x000fea000b800000 */
[----:B------:R-:W-:Y:S01]  /*0390*/  USHF.R.U32.HI UR7, URZ, 0x5, UR11 ;  /* 0x00000005ff077899 */ /* 0x000fe2000801160b */
[----:B------:R-:W-:-:S03]  /*03a0*/  CS2R R14, SRZ ;  /* 0x00000000000e7805 */ /* 0x000fc6000001ff00 */
[----:B------:R-:W-:Y:S02]  /*03b0*/  UIADD3 UR4, UPT, UPT, UR7, -0x1, URZ ;  /* 0xffffffff07047890 */ /* 0x000fe4000fffe0ff */
[----:B------:R-:W-:Y:S02]  /*03c0*/  ULOP3.LUT UR8, UR7, 0xf, URZ, 0xc0, !UPT ;  /* 0x0000000f07087892 */ /* 0x000fe4000f8ec0ff */
[----:B------:R-:W-:Y:S02]  /*03d0*/  UISETP.GE.U32.AND UP1, UPT, UR4, 0xf, UPT ;  /* 0x0000000f0400788c */ /* 0x000fe4000bf26070 */
[----:B------:R-:W-:Y:S01]  /*03e0*/  UISETP.NE.AND UP0, UPT, UR8, URZ, UPT ;  /* 0x000000ff0800728c */ /* 0x000fe2000bf05270 */
[----:B------:R-:W-:-:S06]  /*03f0*/  UMOV UR4, URZ ;  /* 0x000000ff00047c82 */ /* 0x000fcc0008000000 */
[----:B------:R-:W-:Y:S05]  /*0400*/  BRA.U !UP1, `(.L_x_16) ;  /* 0x0000000109847547 */ /* 0x000fea000b800000 */
[----:B------:R-:W-:Y:S01]  /*0410*/  ULOP3.LUT UR6, UR7, 0x7fffff0, URZ, 0xc0, !UPT ;  /* 0x07fffff007067892 */ /* 0x000fe2000f8ec0ff */
[----:B------:R-:W-:Y:S01]  /*0420*/  CS2R R14, SRZ ;  /* 0x00000000000e7805 */ /* 0x000fe2000001ff00 */
[----:B------:R-:W-:Y:S02]  /*0430*/  ULOP3.LUT UR4, UR7, 0x30, URZ, 0xc0, !UPT ;  /* 0x0000003007047892 */ /* 0x000fe4000f8ec0ff */
[----:B------:R-:W-:Y:S02]  /*0440*/  UIADD3 UR9, UPT, UPT, UR5, 0x40, URZ ;  /* 0x0000004005097890 */ /* 0x000fe4000fffe0ff */
[----:B------:R-:W-:-:S12]  /*0450*/  UIADD3 UR6, UPT, UPT, -UR6, URZ, URZ ;  /* 0x000000ff06067290 */ /* 0x000fd8000fffe1ff */
.L_x_17:
[----:B------:R-:W2:Y:S01]  /*0460*/  LDS.128 R16, [UR9+-0x40] ;  /* 0xffffc009ff107984 */ /* 0x000ea20008000c00 */
[----:B------:R-:W-:-:S03]  /*0470*/  UIADD3 UR6, UPT, UPT, UR6, 0x10, URZ ;  /* 0x0000001006067890 */ /* 0x000fc6000fffe0ff */
[----:B------:R-:W3:Y:S01]  /*0480*/  LDS.128 R8, [UR9+-0x30] ;  /* 0xffffd009ff087984 */ /* 0x000ee20008000c00 */
[----:B------:R-:W-:-:S03]  /*0490*/  UISETP.NE.AND UP1, UPT, UR6, URZ, UPT ;  /* 0x000000ff0600728c */ /* 0x000fc6000bf25270 */
[----:B0-----:R-:W0:Y:S01]  /*04a0*/  LDS.128 R4, [UR9+-0x20] ;  /* 0xffffe009ff047984 */ /* 0x001e220008000c00 */
[----:B--2---:R-:W-:-:S03]  /*04b0*/  DADD R16, R16, R14 ;  /* 0x0000000010107229 */ /* 0x004fc6000000000e */
[----:B-1----:R-:W1:Y:S05]  /*04c0*/  LDS.128 R12, [UR9+-0x10] ;  /* 0xfffff009ff0c7984 */ /* 0x002e6a0008000c00 */
[----:B------:R-:W-:-:S08]  /*04d0*/  DADD R16, R16, R18 ;  /* 0x0000000010107229 */ /* 0x000fd00000000012 */
[----:B---3--:R-:W-:-:S08]  /*04e0*/  DADD R8, R16, R8 ;  /* 0x0000000010087229 */ /* 0x008fd00000000008 */
[----:B------:R-:W-:Y:S02]  /*04f0*/  DADD R2, R8, R10 ;  /* 0x0000000008027229 */ /* 0x000fe4000000000a */
[----:B------:R-:W2:Y:S06]  /*0500*/  LDS.128 R8, [UR9] ;  /* 0x00000009ff087984 */ /* 0x000eac0008000c00 */
[----:B0-----:R-:W-:-:S08]  /*0510*/  DADD R2, R2, R4 ;  /* 0x0000000002027229 */ /* 0x001fd00000000004 */
[----:B------:R-:W-:Y:S01]  /*0520*/  DADD R2, R2, R6 ;  /* 0x0000000002027229 */ /* 0x000fe20000000006 */
[----:B------:R-:W0:Y:S07]  /*0530*/  LDS.128 R4, [UR9+0x10] ;  /* 0x00001009ff047984 */ /* 0x000e2e0008000c00 */
[----:B-1----:R-:W-:-:S08]  /*0540*/  DADD R2, R2, R12 ;  /* 0x0000000002027229 */ /* 0x002fd0000000000c */
[----:B------:R-:W-:Y:S01]  /*0550*/  DADD R2, R2, R14 ;  /* 0x0000000002027229 */ /* 0x000fe2000000000e */
[----:B------:R-:W1:Y:S07]  /*0560*/  LDS.128 R12, [UR9+0x20] ;  /* 0x00002009ff0c7984 */ /* 0x000e6e0008000c00 */
[----:B--2---:R-:W-:-:S08]  /*0570*/  DADD R2, R2, R8 ;  /* 0x0000000002027229 */ /* 0x004fd00000000008 */
[----:B------:R-:W-:Y:S01]  /*0580*/  DADD R2, R2, R10 ;  /* 0x0000000002027229 */ /* 0x000fe2000000000a */
[----:B------:R-:W2:Y:S01]  /*0590*/  LDS.128 R8, [UR9+0x30] ;  /* 0x00003009ff087984 */ /* 0x000ea20008000c00 */
[----:B------:R-:W-:-:S06]  /*05a0*/  UIADD3 UR9, UPT, UPT, UR9, 0x80, URZ ;  /* 0x0000008009097890 */ /* 0x000fcc000fffe0ff */
[----:B0-----:R-:W-:-:S08]  /*05b0*/  DADD R2, R2, R4 ;  /* 0x0000000002027229 */ /* 0x001fd00000000004 */
[----:B------:R-:W-:-:S08]  /*05c0*/  DADD R2, R2, R6 ;  /* 0x0000000002027229 */ /* 0x000fd00000000006 */
[----:B-1----:R-:W-:-:S08]  /*05d0*/  DADD R2, R2, R12 ;  /* 0x0000000002027229 */ /* 0x002fd0000000000c */
[----:B------:R-:W-:-:S08]  /*05e0*/  DADD R2, R2, R14 ;  /* 0x0000000002027229 */ /* 0x000fd0000000000e */
[----:B--2---:R-:W-:-:S08]  /*05f0*/  DADD R2, R2, R8 ;  /* 0x0000000002027229 */ /* 0x004fd00000000008 */
[----:B------:R-:W-:Y:S01]  /*0600*/  DADD R14, R2, R10 ;  /* 0x00000000020e7229 */ /* 0x000fe2000000000a */
[----:B------:R-:W-:Y:S10]  /*0610*/  BRA.U UP1, `(.L_x_17) ;  /* 0xfffffffd01907547 */ /* 0x000ff4000b83ffff */
.L_x_16:
[----:B------:R-:W-:Y:S05]  /*0620*/  BRA.U !UP0, `(.L_x_15) ;  /* 0x0000000108a07547 */ /* 0x000fea000b800000 */
[----:B------:R-:W-:Y:S02]  /*0630*/  UISETP.GE.U32.AND UP0, UPT, UR8, 0x8, UPT ;  /* 0x000000080800788c */ /* 0x000fe4000bf06070 */
[----:B------:R-:W-:-:S04]  /*0640*/  ULOP3.LUT UR9, UR7, 0x7, URZ, 0xc0, !UPT ;  /* 0x0000000707097892 */ /* 0x000fc8000f8ec0ff */
[----:B------:R-:W-:-:S03]  /*0650*/  UISETP.NE.AND UP1, UPT, UR9, URZ, UPT ;  /* 0x000000ff0900728c */ /* 0x000fc6000bf25270 */
[----:B------:R-:W-:Y:S08]  /*0660*/  BRA.U !UP0, `(.L_x_18) ;  /* 0x0000000108387547 */ /* 0x000ff0000b800000 */
[----:B------:R-:W-:Y:S02]  /*0670*/  ULEA UR6, UR4, UR5, 0x3 ;  /* 0x0000000504067291 */ /* 0x000fe4000f8e18ff */
[----:B------:R-:W-:-:S07]  /*0680*/  UIADD3 UR4, UPT, UPT, UR4, 0x8, URZ ;  /* 0x0000000804047890 */ /* 0x000fce000fffe0ff */
[----:B------:R-:W2:Y:S04]  /*0690*/  LDS.128 R16, [UR6] ;  /* 0x00000006ff107984 */ /* 0x000ea80008000c00 */
[----:B------:R-:W3:Y:S04]  /*06a0*/  LDS.128 R8, [UR6+0x10] ;  /* 0x00001006ff087984 */ /* 0x000ee80008000c00 */
[----:B0-----:R-:W0:Y:S01]  /*06b0*/  LDS.128 R4, [UR6+0x20] ;  /* 0x00002006ff047984 */ /* 0x001e220008000c00 */
[----:B--2---:R-:W-:-:S03]  /*06c0*/  DADD R16, R14, R16 ;  /* 0x000000000e107229 */ /* 0x004fc60000000010 */
[----:B-1----:R-:W1:Y:S05]  /*06d0*/  LDS.128 R12, [UR6+0x30] ;  /* 0x00003006ff0c7984 */ /* 0x002e6a0008000c00 */
[----:B------:R-:W-:-:S08]  /*06e0*/  DADD R16, R16, R18 ;  /* 0x0000000010107229 */ /* 0x000fd00000000012 */
[----:B---3--:R-:W-:-:S08]  /*06f0*/  DADD R8, R16, R8 ;  /* 0x0000000010087229 */ /* 0x008fd00000000008 */
[----:B------:R-:W-:-:S08]  /*0700*/  DADD R8, R8, R10 ;  /* 0x0000000008087229 */ /* 0x000fd0000000000a */
[----:B0-----:R-:W-:-:S08]  /*0710*/  DADD R4, R8, R4 ;  /* 0x0000000008047229 */ /* 0x001fd00000000004 */
[----:B------:R-:W-:-:S08]  /*0720*/  DADD R4, R4, R6 ;  /* 0x0000000004047229 */ /* 0x000fd00000000006 */
[----:B-1----:R-:W-:-:S08]  /*0730*/  DADD R4, R4, R12 ;  /* 0x0000000004047229 */ /* 0x002fd0000000000c */
[----:B------:R-:W-:-:S11]  /*0740*/  DADD R14, R4, R14 ;  /* 0x00000000040e7229 */ /* 0x000fd6000000000e */
.L_x_18:
[----:B------:R-:W-:Y:S05]  /*0750*/  BRA.U !UP1, `(.L_x_15) ;  /* 0x0000000109547547 */ /* 0x000fea000b800000 */
[----:B------:R-:W-:Y:S02]  /*0760*/  UISETP.GE.U32.AND UP0, UPT, UR9, 0x4, UPT ;  /* 0x000000040900788c */ /* 0x000fe4000bf06070 */
[----:B------:R-:W-:-:S04]  /*0770*/  ULOP3.LUT UR6, UR7, 0x3, URZ, 0xc0, !UPT ;  /* 0x0000000307067892 */ /* 0x000fc8000f8ec0ff */
[----:B------:R-:W-:-:S03]  /*0780*/  UISETP.NE.AND UP1, UPT, UR6, URZ, UPT ;  /* 0x000000ff0600728c */ /* 0x000fc6000bf25270 */
[----:B------:R-:W-:Y:S08]  /*0790*/  BRA.U !UP0, `(.L_x_19) ;  /* 0x0000000108207547 */ /* 0x000ff0000b800000 */
[----:B------:R-:W-:Y:S02]  /*07a0*/  ULEA UR7, UR4, UR5, 0x3 ;  /* 0x0000000504077291 */ /* 0x000fe4000f8e18ff */
[----:B------:R-:W-:-:S07]  /*07b0*/  UIADD3 UR4, UPT, UPT, UR4, 0x4, URZ ;  /* 0x0000000404047890 */ /* 0x000fce000fffe0ff */
[----:B0-----:R-:W0:Y:S04]  /*07c0*/  LDS.128 R4, [UR7] ;  /* 0x00000007ff047984 */ /* 0x001e280008000c00 */
[----:B------:R-:W2:Y:S01]  /*07d0*/  LDS.128 R8, [UR7+0x10] ;  /* 0x00001007ff087984 */ /* 0x000ea20008000c00 */
[----:B0-----:R-:W-:-:S08]  /*07e0*/  DADD R4, R14, R4 ;  /* 0x000000000e047229 */ /* 0x001fd00000000004 */
[----:B------:R-:W-:-:S08]  /*07f0*/  DADD R4, R4, R6 ;  /* 0x0000000004047229 */ /* 0x000fd00000000006 */
[----:B--2---:R-:W-:-:S08]  /*0800*/  DADD R4, R4, R8 ;  /* 0x0000000004047229 */ /* 0x004fd00000000008 */
[----:B------:R-:W-:-:S11]  /*0810*/  DADD R14, R4, R10 ;  /* 0x00000000040e7229 */ /* 0x000fd6000000000a */
.L_x_19:
[----:B------:R-:W-:Y:S05]  /*0820*/  BRA.U !UP1, `(.L_x_15) ;  /* 0x0000000109207547 */ /* 0x000fea000b800000 */
[----:B------:R-:W-:Y:S02]  /*0830*/  ULEA UR4, UR4, UR5, 0x3 ;  /* 0x0000000504047291 */ /* 0x000fe4000f8e18ff */
[----:B------:R-:W-:-:S12]  /*0840*/  UIADD3 UR6, UPT, UPT, -UR6, URZ, URZ ;  /* 0x000000ff06067290 */ /* 0x000fd8000fffe1ff */
.L_x_20:
[----:B0-----:R-:W0:Y:S01]  /*0850*/  LDS.64 R2, [UR4] ;  /* 0x00000004ff027984 */ /* 0x001e220008000a00 */
[----:B------:R-:W-:Y:S02]  /*0860*/  UIADD3 UR6, UPT, UPT, UR6, 0x1, URZ ;  /* 0x0000000106067890 */ /* 0x000fe4000fffe0ff */
[----:B------:R-:W-:Y:S02]  /*0870*/  UIADD3 UR4, UPT, UPT, UR4, 0x8, URZ ;  /* 0x0000000804047890 */ /* 0x000fe4000fffe0ff */
[----:B------:R-:W-:Y:S01]  /*0880*/  UISETP.NE.AND UP0, UPT, UR6, URZ, UPT ;  /* 0x000000ff0600728c */ /* 0x000fe2000bf05270 */
[----:B0-----:R-:W-:-:S08]  /*0890*/  DADD R14, R2, R14 ;  /* 0x00000000020e7229 */ /* 0x001fd0000000000e */
[----:B------:R-:W-:Y:S05]  /*08a0*/  BRA.U UP0, `(.L_x_20) ;  /* 0xfffffffd00e87547 */ /* 0x000fea000b83ffff */
.L_x_15:
[----:B------:R-:W2:Y:S02]  /*08b0*/  LDCU.64 UR6, c[0x0][0x390] ;  /* 0x00007200ff0677ac */ /* 0x000ea40008000a00 */
[----:B--2---:R-:W-:-:S04]  /*08c0*/  ULEA UR4, UP0, UR10, UR6, 0x3 ;  /* 0x000000060a047291 */ /* 0x004fc8000f8018ff */
[----:B------:R-:W-:Y:S02]  /*08d0*/  ULEA.HI.X UR6, UR10, UR7, URZ, 0x3, UP0 ;  /* 0x000000070a067291 */ /* 0x000fe400080f1cff */
[----:B0-----:R-:W-:-:S04]  /*08e0*/  IMAD.U32 R2, RZ, RZ, UR4 ;  /* 0x00000004ff027e24 */ /* 0x001fc8000f8e00ff */
[----:B------:R-:W-:-:S05]  /*08f0*/  IMAD.U32 R3, RZ, RZ, UR6 ;  /* 0x00000006ff037e24 */ /* 0x000fca000f8e00ff */
[----:B------:R-:W-:Y:S01]  /*0900*/  STG.E.64 desc[UR12][R2.64], R14 ;  /* 0x0000000e02007986 */ /* 0x000fe2000c101b0c */
[----:B------:R-:W-:Y:S05]  /*0910*/  EXIT ;  /* 0x000000000000794d */ /* 0x000fea0003800000 */
.L_x_21:
        /* <DEDUP_REMOVED lines=14> */
.L_x_25:


//--------------------- .nv.shared.reserved.0     --------------------------
	.section	.nv.shared.reserved.0,"aw",@nobits
	.weak		__nv_reservedSMEM_offset_0_alias
	.size		__nv_reservedSMEM_offset_0_alias, 0, 64
	.other		__nv_reservedSMEM_offset_0_alias,@"STO_CUDA_RESERVED_SHARED STV_DEFAULT"
__nv_reservedSMEM_offset_0_alias:
	.zero		0
	.zero		64


//--------------------- .nv.shared._Z18matVecMulMultiWarpPdS_S_ii --------------------------
	.section	.nv.shared._Z18matVecMulMultiWarpPdS_S_ii,"aw",@nobits
	.sectionflags	@""
	.align	8
.nv.shared._Z18matVecMulMultiWarpPdS_S_ii:
	.zero		1280


//--------------------- .nv.constant0._Z15matVecMulNoWarpPdS_S_ii --------------------------
	.section	.nv.constant0._Z15matVecMulNoWarpPdS_S_ii,"a",@progbits
	.sectionflags	@""
	.align	4
.nv.constant0._Z15matVecMulNoWarpPdS_S_ii:
	.zero		928


//--------------------- .nv.constant0._Z16matVecMulOneWarpPdS_S_ii --------------------------
	.section	.nv.constant0._Z16matVecMulOneWarpPdS_S_ii,"a",@progbits
	.sectionflags	@""
	.align	4
.nv.constant0._Z16matVecMulOneWarpPdS_S_ii:
	.zero		928


//--------------------- .nv.constant0._Z25matVecMulMultiRowOneBlockPdS_S_ii --------------------------
	.section	.nv.constant0._Z25matVecMulMultiRowOneBlockPdS_S_ii,"a",@progbits
	.sectionflags	@""
	.align	4
.nv.constant0._Z25matVecMulMultiRowOneBlockPdS_S_ii:
	.zero		928


//--------------------- .nv.constant0._Z18matVecMulMultiWarpPdS_S_ii --------------------------
	.section	.nv.constant0._Z18matVecMulMultiWarpPdS_S_ii,"a",@progbits
	.sectionflags	@""
	.align	4
.nv.constant0._Z18matVecMulMultiWarpPdS_S_ii:
	.zero		928


//--------------------- SYMBOLS --------------------------

	.type		.nv.reservedSmem.offset0,@object
	.size		.nv.reservedSmem.offset0,0x4
	.type		.nv.reservedSmem.cap,@object
	.size		.nv.reservedSmem.cap,0x4
